	.target	sm_80

	.elftype	@"ET_EXEC"


//--------------------- .note.nv.tkinfo           --------------------------
	.section	.note.nv.tkinfo,"",@"SHT_NOTE"
	.sectionflags	@"SHF_NOTE_NV_TKINFO"
	.tkinfo
        /*0018*/ 	.word	0x00000002
        /*0030*/ 	.string	""
        /*0030*/ 	.string	"ptxas"
        /*0030*/ 	.string	"Cuda compilation tools, release 13.0, V13.0.88"
        /*0030*/ 	.string	"Build cuda_13.0.r13.0/compiler.36424714_0"
        /*0030*/ 	.string	"-v  -suppress-debug-info  -lineinfo  -arch sm_80 "



//--------------------- .note.nv.cuinfo           --------------------------
	.section	.note.nv.cuinfo,"",@"SHT_NOTE"
	.sectionflags	@"SHF_NOTE_NV_CUINFO"
        /*0018*/ 	.short	0x0002
        /*001a*/ 	.short	0x0050
        /*001c*/ 	.short	0x0082
	.zero		2


//--------------------- .nv.info                  --------------------------
	.section	.nv.info,"",@"SHT_CUDA_INFO"
	.align	4


	//----- nvinfo : EIATTR_REGCOUNT
	.align		4
        /*0000*/ 	.byte	0x04, 0x2f
        /*0002*/ 	.short	(.L_1 - .L_0)
	.align		4
.L_0:
        /*0004*/ 	.word	index@(matmul_kernel)
        /*0008*/ 	.word	0x000000e5


	//----- nvinfo : EIATTR_FRAME_SIZE
	.align		4
.L_1:
        /*000c*/ 	.byte	0x04, 0x11
        /*000e*/ 	.short	(.L_3 - .L_2)
	.align		4
.L_2:
        /*0010*/ 	.word	index@(matmul_kernel)
        /*0014*/ 	.word	0x00000000


	//----- nvinfo : EIATTR_MIN_STACK_SIZE
	.align		4
.L_3:
        /*0018*/ 	.byte	0x04, 0x12
        /*001a*/ 	.short	(.L_5 - .L_4)
	.align		4
.L_4:
        /*001c*/ 	.word	index@(matmul_kernel)
        /*0020*/ 	.word	0x00000000
.L_5:


//--------------------- .nv.info.matmul_kernel    --------------------------
	.section	.nv.info.matmul_kernel,"",@"SHT_CUDA_INFO"
	.sectionflags	@""
	.align	4


	//----- nvinfo : EIATTR_CUDA_API_VERSION
	.align		4
        /*0000*/ 	.byte	0x04, 0x37
        /*0002*/ 	.short	(.L_7 - .L_6)
.L_6:
        /*0004*/ 	.word	0x00000082


	//----- nvinfo : EIATTR_SW2861232_WAR
	.align		4
.L_7:
        /*0008*/ 	.byte	0x01, 0x35
	.zero		2


	//----- nvinfo : EIATTR_PARAM_CBANK
	.align		4
        /*000c*/ 	.byte	0x04, 0x0a
        /*000e*/ 	.short	(.L_9 - .L_8)
	.align		4
.L_8:
        /*0010*/ 	.word	index@(.nv.constant0.matmul_kernel)
        /*0014*/ 	.short	0x0160
        /*0016*/ 	.short	0x0050


	//----- nvinfo : EIATTR_CBANK_PARAM_SIZE
	.align		4
.L_9:
        /*0018*/ 	.byte	0x03, 0x19
        /*001a*/ 	.short	0x0050


	//----- nvinfo : EIATTR_KPARAM_INFO
	.align		4
        /*001c*/ 	.byte	0x04, 0x17
        /*001e*/ 	.short	(.L_11 - .L_10)
.L_10:
        /*0020*/ 	.word	0x00000000
        /*0024*/ 	.short	0x000d
        /*0026*/ 	.short	0x0048
        /*0028*/ 	.byte	0x00, 0xf4, 0x21, 0x00


	//----- nvinfo : EIATTR_KPARAM_INFO
	.align		4
.L_11:
        /*002c*/ 	.byte	0x04, 0x17
        /*002e*/ 	.short	(.L_13 - .L_12)
.L_12:
        /*0030*/ 	.word	0x00000000
        /*0034*/ 	.short	0x000c
        /*0036*/ 	.short	0x0040
        /*0038*/ 	.byte	0x00, 0xf4, 0x21, 0x00


	//----- nvinfo : EIATTR_KPARAM_INFO
	.align		4
.L_13:
        /*003c*/ 	.byte	0x04, 0x17
        /*003e*/ 	.short	(.L_15 - .L_14)
.L_14:
        /*0040*/ 	.word	0x00000000
        /*0044*/ 	.short	0x000b
        /*0046*/ 	.short	0x0038
        /*0048*/ 	.byte	0x00, 0xf0, 0x11, 0x00


	//----- nvinfo : EIATTR_KPARAM_INFO
	.align		4
.L_15:
        /*004c*/ 	.byte	0x04, 0x17
        /*004e*/ 	.short	(.L_17 - .L_16)
.L_16:
        /*0050*/ 	.word	0x00000000
        /*0054*/ 	.short	0x000a
        /*0056*/ 	.short	0x0034
        /*0058*/ 	.byte	0x00, 0xf0, 0x11, 0x00


	//----- nvinfo : EIATTR_KPARAM_INFO
	.align		4
.L_17:
        /*005c*/ 	.byte	0x04, 0x17
        /*005e*/ 	.short	(.L_19 - .L_18)
.L_18:
        /*0060*/ 	.word	0x00000000
        /*0064*/ 	.short	0x0009
        /*0066*/ 	.short	0x0030
        /*0068*/ 	.byte	0x00, 0xf0, 0x11, 0x00


	//----- nvinfo : EIATTR_KPARAM_INFO
	.align		4
.L_19:
        /*006c*/ 	.byte	0x04, 0x17
        /*006e*/ 	.short	(.L_21 - .L_20)
.L_20:
        /*0070*/ 	.word	0x00000000
        /*0074*/ 	.short	0x0008
        /*0076*/ 	.short	0x002c
        /*0078*/ 	.byte	0x00, 0xf0, 0x11, 0x00


	//----- nvinfo : EIATTR_KPARAM_INFO
	.align		4
.L_21:
        /*007c*/ 	.byte	0x04, 0x17
        /*007e*/ 	.short	(.L_23 - .L_22)
.L_22:
        /*0080*/ 	.word	0x00000000
        /*0084*/ 	.short	0x0007
        /*0086*/ 	.short	0x0028
        /*0088*/ 	.byte	0x00, 0xf0, 0x11, 0x00


	//----- nvinfo : EIATTR_KPARAM_INFO
	.align		4
.L_23:
        /*008c*/ 	.byte	0x04, 0x17
        /*008e*/ 	.short	(.L_25 - .L_24)
.L_24:
        /*0090*/ 	.word	0x00000000
        /*0094*/ 	.short	0x0006
        /*0096*/ 	.short	0x0024
        /*0098*/ 	.byte	0x00, 0xf0, 0x11, 0x00


	//----- nvinfo : EIATTR_KPARAM_INFO
	.align		4
.L_25:
        /*009c*/ 	.byte	0x04, 0x17
        /*009e*/ 	.short	(.L_27 - .L_26)
.L_26:
        /*00a0*/ 	.word	0x00000000
        /*00a4*/ 	.short	0x0005
        /*00a6*/ 	.short	0x0020
        /*00a8*/ 	.byte	0x00, 0xf0, 0x11, 0x00


	//----- nvinfo : EIATTR_KPARAM_INFO
	.align		4
.L_27:
        /*00ac*/ 	.byte	0x04, 0x17
        /*00ae*/ 	.short	(.L_29 - .L_28)
.L_28:
        /*00b0*/ 	.word	0x00000000
        /*00b4*/ 	.short	0x0004
        /*00b6*/ 	.short	0x001c
        /*00b8*/ 	.byte	0x00, 0xf0, 0x11, 0x00


	//----- nvinfo : EIATTR_KPARAM_INFO
	.align		4
.L_29:
        /*00bc*/ 	.byte	0x04, 0x17
        /*00be*/ 	.short	(.L_31 - .L_30)
.L_30:
        /*00c0*/ 	.word	0x00000000
        /*00c4*/ 	.short	0x0003
        /*00c6*/ 	.short	0x0018
        /*00c8*/ 	.byte	0x00, 0xf0, 0x11, 0x00


	//----- nvinfo : EIATTR_KPARAM_INFO
	.align		4
.L_31:
        /*00cc*/ 	.byte	0x04, 0x17
        /*00ce*/ 	.short	(.L_33 - .L_32)
.L_32:
        /*00d0*/ 	.word	0x00000000
        /*00d4*/ 	.short	0x0002
        /*00d6*/ 	.short	0x0010
        /*00d8*/ 	.byte	0x00, 0xf4, 0x21, 0x00


	//----- nvinfo : EIATTR_KPARAM_INFO
	.align		4
.L_33:
        /*00dc*/ 	.byte	0x04, 0x17
        /*00de*/ 	.short	(.L_35 - .L_34)
.L_34:
        /*00e0*/ 	.word	0x00000000
        /*00e4*/ 	.short	0x0001
        /*00e6*/ 	.short	0x0008
        /*00e8*/ 	.byte	0x00, 0xf4, 0x21, 0x00


	//----- nvinfo : EIATTR_KPARAM_INFO
	.align		4
.L_35:
        /*00ec*/ 	.byte	0x04, 0x17
        /*00ee*/ 	.short	(.L_37 - .L_36)
.L_36:
        /*00f0*/ 	.word	0x00000000
        /*00f4*/ 	.short	0x0000
        /*00f6*/ 	.short	0x0000
        /*00f8*/ 	.byte	0x00, 0xf4, 0x21, 0x00


	//----- nvinfo : EIATTR_MAXREG_COUNT
	.align		4
.L_37:
        /*00fc*/ 	.byte	0x03, 0x1b
        /*00fe*/ 	.short	0x00ff


	//----- nvinfo : EIATTR_NUM_BARRIERS
	.align		4
        /*0100*/ 	.byte	0x02, 0x4c
        /*0102*/ 	.byte	0x01
	.zero		1


	//----- nvinfo : EIATTR_MERCURY_ISA_VERSION
	.align		4
        /*0104*/ 	.byte	0x03, 0x5f
        /*0106*/ 	.short	0x0000


	//----- nvinfo : EIATTR_EXIT_INSTR_OFFSETS
	.align		4
        /*0108*/ 	.byte	0x04, 0x1c
        /*010a*/ 	.short	(.L_39 - .L_38)


	//   ....[0]....
.L_38:
        /*010c*/ 	.word	0x00004020


	//   ....[1]....
        /*0110*/ 	.word	0x00004050


	//----- nvinfo : EIATTR_REQNTID
	.align		4
.L_39:
        /*0114*/ 	.byte	0x04, 0x10
        /*0116*/ 	.short	(.L_41 - .L_40)
.L_40:
        /*0118*/ 	.word	0x00000100
        /*011c*/ 	.word	0x00000001
        /*0120*/ 	.word	0x00000001
.L_41:


//--------------------- .nv.callgraph             --------------------------
	.section	.nv.callgraph,"",@"SHT_CUDA_CALLGRAPH"
	.align	4
	.sectionentsize	8
	.align		4
        /*0000*/ 	.word	0x00000000
	.align		4
        /*0004*/ 	.word	0xffffffff
	.align		4
        /*0008*/ 	.word	0x00000000
	.align		4
        /*000c*/ 	.word	0xfffffffe
	.align		4
        /*0010*/ 	.word	0x00000000
	.align		4
        /*0014*/ 	.word	0xfffffffd
	.align		4
        /*0018*/ 	.word	0x00000000
	.align		4
        /*001c*/ 	.word	0xfffffffc


//--------------------- .nv.rel.action            --------------------------
	.section	.nv.rel.action,"",@"SHT_CUDA_RELOCINFO"
	.align	8
	.sectionentsize	8
        /*0000*/ 	.byte	0x73, 0x00, 0x00, 0x00, 0x00, 0x00, 0x00, 0x00, 0x00, 0x00, 0x00, 0x11, 0x25, 0x00, 0x05, 0x36


//--------------------- .nv.constant0.matmul_kernel --------------------------
	.section	.nv.constant0.matmul_kernel,"a",@progbits
	.sectionflags	@""
	.align	4
.nv.constant0.matmul_kernel:
	.zero		432


//--------------------- .text.matmul_kernel       --------------------------
	.section	.text.matmul_kernel,"ax",@progbits
	.sectioninfo	@"SHI_REGISTERS=229"
	.align	128
        .global         matmul_kernel
        .type           matmul_kernel,@function
        .size           matmul_kernel,(.L_x_4 - matmul_kernel)
        .other          matmul_kernel,@"STO_CUDA_ENTRY STV_DEFAULT"
matmul_kernel:
.text.matmul_kernel:
[----:B------:R-:W-:Y:S02]  /*0000*/  IMAD.MOV.U32 R1, RZ, RZ, c[0x0][0x28] ;  /* 0x00000a00ff017624 */ /* 0x000fe400078e00ff */
[----:B------:R-:W-:Y:S01]  /*0010*/  IMAD.MOV.U32 R0, RZ, RZ, 0x1f ;  /* 0x0000001fff007424 */ /* 0x000fe200078e00ff */
[----:B------:R-:W0:Y:S01]  /*0020*/  S2R R5, SR_CTAID.X ;  /* 0x0000000000057919 */ /* 0x000e220000002500 */
[----:B------:R-:W-:Y:S01]  /*0030*/  ULDC.64 UR4, c[0x0][0x118] ;  /* 0x0000460000047ab9 */ /* 0x000fe20000000a00 */
[----:B------:R-:W-:Y:S01]  /*0040*/  CS2R R80, SRZ ;  /* 0x0000000000507805 */ /* 0x000fe2000001ff00 */
[----:B------:R-:W-:Y:S01]  /*0050*/  CS2R R82, SRZ ;  /* 0x0000000000527805 */ /* 0x000fe2000001ff00 */
[----:B------:R-:W-:Y:S01]  /*0060*/  IADD3 R0, R0, c[0x0][0x17c], RZ ;  /* 0x00005f0000007a10 */ /* 0x000fe20007ffe0ff */
[----:B------:R-:W-:Y:S01]  /*0070*/  CS2R R12, SRZ ;  /* 0x00000000000c7805 */ /* 0x000fe2000001ff00 */
[----:B------:R-:W-:Y:S01]  /*0080*/  CS2R R14, SRZ ;  /* 0x00000000000e7805 */ /* 0x000fe2000001ff00 */
[----:B------:R-:W-:Y:S01]  /*0090*/  CS2R R96, SRZ ;  /* 0x0000000000607805 */ /* 0x000fe2000001ff00 */
[----:B------:R-:W-:Y:S01]  /*00a0*/  SHF.R.S32.HI R3, RZ, 0x1f, R0 ;  /* 0x0000001fff037819 */ /* 0x000fe20000011400 */
[----:B------:R-:W-:Y:S01]  /*00b0*/  CS2R R98, SRZ ;  /* 0x0000000000627805 */ /* 0x000fe2000001ff00 */
[----:B------:R-:W-:Y:S01]  /*00c0*/  CS2R R20, SRZ ;  /* 0x0000000000147805 */ /* 0x000fe2000001ff00 */
[----:B------:R-:W-:Y:S01]  /*00d0*/  CS2R R22, SRZ ;  /* 0x0000000000167805 */ /* 0x000fe2000001ff00 */
[----:B------:R-:W-:-:S04]  /*00e0*/  LEA.HI R3, R3, R0, RZ, 0x5 ;  /* 0x0000000003037211 */ /* 0x000fc800078f28ff */
[----:B------:R-:W-:-:S05]  /*00f0*/  SHF.R.S32.HI R3, RZ, 0x5, R3 ;  /* 0x00000005ff037819 */ /* 0x000fca0000011403 */
[----:B------:R-:W-:Y:S01]  /*0100*/  IMAD.SHL.U32 R4, R3, 0x8, RZ ;  /* 0x0000000803047824 */ /* 0x000fe200078e00ff */
[----:B0-----:R-:W-:-:S04]  /*0110*/  IABS R8, R5 ;  /* 0x0000000500087213 */ /* 0x001fc80000000000 */
[-C--:B------:R-:W-:Y:S02]  /*0120*/  IABS R7, R4.reuse ;  /* 0x0000000400077213 */ /* 0x080fe40000000000 */
[----:B------:R-:W-:Y:S02]  /*0130*/  IABS R10, R4 ;  /* 0x00000004000a7213 */ /* 0x000fe40000000000 */
[----:B------:R-:W0:Y:S08]  /*0140*/  I2F.RP R0, R7 ;  /* 0x0000000700007306 */ /* 0x000e300000209400 */
[----:B0-----:R-:W0:Y:S02]  /*0150*/  MUFU.RCP R0, R0 ;  /* 0x0000000000007308 */ /* 0x001e240000001000 */
[----:B0-----:R-:W-:Y:S01]  /*0160*/  IADD3 R2, R0, 0xffffffe, RZ ;  /* 0x0ffffffe00027810 */ /* 0x001fe20007ffe0ff */
[----:B------:R-:W-:-:S05]  /*0170*/  IMAD.MOV R0, RZ, RZ, -R10 ;  /* 0x000000ffff007224 */ /* 0x000fca00078e0a0a */
[----:B------:R0:W1:Y:S02]  /*0180*/  F2I.FTZ.U32.TRUNC.NTZ R3, R2 ;  /* 0x0000000200037305 */ /* 0x000064000021f000 */
[----:B0-----:R-:W-:Y:S02]  /*0190*/  IMAD.MOV.U32 R2, RZ, RZ, RZ ;  /* 0x000000ffff027224 */ /* 0x001fe400078e00ff */
[----:B-1----:R-:W-:-:S04]  /*01a0*/  IMAD.MOV R6, RZ, RZ, -R3 ;  /* 0x000000ffff067224 */ /* 0x002fc800078e0a03 */
[----:B------:R-:W-:Y:S02]  /*01b0*/  IMAD R9, R6, R7, RZ ;  /* 0x0000000706097224 */ /* 0x000fe400078e02ff */
[----:B------:R-:W-:Y:S02]  /*01c0*/  IMAD.MOV.U32 R6, RZ, RZ, R8 ;  /* 0x000000ffff067224 */ /* 0x000fe400078e0008 */
[----:B------:R-:W-:-:S06]  /*01d0*/  IMAD.HI.U32 R3, R3, R9, R2 ;  /* 0x0000000903037227 */ /* 0x000fcc00078e0002 */
[----:B------:R-:W-:-:S04]  /*01e0*/  IMAD.HI.U32 R3, R3, R6, RZ ;  /* 0x0000000603037227 */ /* 0x000fc800078e00ff */
[----:B------:R-:W-:-:S05]  /*01f0*/  IMAD R0, R3, R0, R6 ;  /* 0x0000000003007224 */ /* 0x000fca00078e0206 */
[----:B------:R-:W-:-:S13]  /*0200*/  ISETP.GT.U32.AND P1, PT, R7, R0, PT ;  /* 0x000000000700720c */ /* 0x000fda0003f24070 */
[----:B------:R-:W-:Y:S01]  /*0210*/  @!P1 IMAD.IADD R0, R0, 0x1, -R7 ;  /* 0x0000000100009824 */ /* 0x000fe200078e0a07 */
[----:B------:R-:W-:Y:S02]  /*0220*/  @!P1 IADD3 R3, R3, 0x1, RZ ;  /* 0x0000000103039810 */ /* 0x000fe40007ffe0ff */
[----:B------:R-:W-:Y:S02]  /*0230*/  ISETP.NE.AND P1, PT, R4, RZ, PT ;  /* 0x000000ff0400720c */ /* 0x000fe40003f25270 */
[----:B------:R-:W-:Y:S02]  /*0240*/  ISETP.GE.U32.AND P0, PT, R0, R7, PT ;  /* 0x000000070000720c */ /* 0x000fe40003f06070 */
[----:B------:R-:W-:-:S04]  /*0250*/  LOP3.LUT R0, R5, R4, RZ, 0x3c, !PT ;  /* 0x0000000405007212 */ /* 0x000fc800078e3cff */
[----:B------:R-:W-:Y:S01]  /*0260*/  ISETP.GE.AND P2, PT, R0, RZ, PT ;  /* 0x000000ff0000720c */ /* 0x000fe20003f46270 */
[----:B------:R-:W-:-:S05]  /*0270*/  IMAD.MOV.U32 R0, RZ, RZ, c[0x0][0x178] ;  /* 0x00005e00ff007624 */ /* 0x000fca00078e00ff */
[----:B------:R-:W-:Y:S02]  /*0280*/  IADD3 R0, R0, 0xff, RZ ;  /* 0x000000ff00007810 */ /* 0x000fe40007ffe0ff */
[----:B------:R-:W-:-:S05]  /*0290*/  @P0 IADD3 R3, R3, 0x1, RZ ;  /* 0x0000000103030810 */ /* 0x000fca0007ffe0ff */
[----:B------:R-:W-:Y:S01]  /*02a0*/  IMAD.MOV.U32 R2, RZ, RZ, R3 ;  /* 0x000000ffff027224 */ /* 0x000fe200078e0003 */
[----:B------:R-:W-:-:S03]  /*02b0*/  SHF.R.S32.HI R3, RZ, 0x1f, R0 ;  /* 0x0000001fff037819 */ /* 0x000fc60000011400 */
[----:B------:R-:W-:Y:S01]  /*02c0*/  @!P2 IMAD.MOV R2, RZ, RZ, -R2 ;  /* 0x000000ffff02a224 */ /* 0x000fe200078e0a02 */
[----:B------:R-:W-:Y:S02]  /*02d0*/  @!P1 LOP3.LUT R2, RZ, R4, RZ, 0x33, !PT ;  /* 0x00000004ff029212 */ /* 0x000fe400078e33ff */
[----:B------:R-:W-:-:S03]  /*02e0*/  LEA.HI R3, R3, R0, RZ, 0x8 ;  /* 0x0000000003037211 */ /* 0x000fc600078f40ff */
[----:B------:R-:W-:Y:S02]  /*02f0*/  IMAD.SHL.U32 R6, R2, 0x8, RZ ;  /* 0x0000000802067824 */ /* 0x000fe400078e00ff */
[----:B------:R-:W-:-:S03]  /*0300*/  IMAD.MOV R2, RZ, RZ, -R2 ;  /* 0x000000ffff027224 */ /* 0x000fc600078e0a02 */
[----:B------:R-:W-:Y:S01]  /*0310*/  LEA.HI.SX32 R3, R3, -R6, 0x18 ;  /* 0x8000000603037211 */ /* 0x000fe200078fc2ff */
[----:B------:R-:W-:-:S03]  /*0320*/  IMAD R4, R4, R2, R5 ;  /* 0x0000000204047224 */ /* 0x000fc600078e0205 */
[----:B------:R-:W-:Y:S02]  /*0330*/  IMNMX R11, R3, 0x8, PT ;  /* 0x00000008030b7817 */ /* 0x000fe40003800200 */
[----:B------:R-:W-:Y:S02]  /*0340*/  IABS R9, R4 ;  /* 0x0000000400097213 */ /* 0x000fe40000000000 */
[----:B------:R-:W-:-:S04]  /*0350*/  IABS R7, R11 ;  /* 0x0000000b00077213 */ /* 0x000fc80000000000 */
[----:B------:R-:W0:Y:S08]  /*0360*/  I2F.RP R0, R7 ;  /* 0x0000000700007306 */ /* 0x000e300000209400 */
[----:B0-----:R-:W0:Y:S02]  /*0370*/  MUFU.RCP R0, R0 ;  /* 0x0000000000007308 */ /* 0x001e240000001000 */
[----:B0-----:R-:W-:-:S06]  /*0380*/  IADD3 R3, R0, 0xffffffe, RZ ;  /* 0x0ffffffe00037810 */ /* 0x001fcc0007ffe0ff */
[----:B------:R-:W0:Y:S02]  /*0390*/  F2I.FTZ.U32.TRUNC.NTZ R3, R3 ;  /* 0x0000000300037305 */ /* 0x000e24000021f000 */
[----:B0-----:R-:W-:-:S04]  /*03a0*/  IMAD.MOV R8, RZ, RZ, -R3 ;  /* 0x000000ffff087224 */ /* 0x001fc800078e0a03 */
[----:B------:R-:W-:Y:S01]  /*03b0*/  IMAD.MOV.U32 R2, RZ, RZ, R8 ;  /* 0x000000ffff027224 */ /* 0x000fe200078e0008 */
[----:B------:R-:W-:-:S03]  /*03c0*/  IABS R8, R11 ;  /* 0x0000000b00087213 */ /* 0x000fc60000000000 */
[----:B------:R-:W-:Y:S02]  /*03d0*/  IMAD R5, R2, R7, RZ ;  /* 0x0000000702057224 */ /* 0x000fe400078e02ff */
[----:B------:R-:W-:Y:S02]  /*03e0*/  IMAD.MOV.U32 R2, RZ, RZ, RZ ;  /* 0x000000ffff027224 */ /* 0x000fe400078e00ff */
[----:B------:R-:W-:Y:S02]  /*03f0*/  IMAD.MOV R0, RZ, RZ, -R8 ;  /* 0x000000ffff007224 */ /* 0x000fe400078e0a08 */
[----:B------:R-:W-:Y:S01]  /*0400*/  IMAD.HI.U32 R2, R3, R5, R2 ;  /* 0x0000000503027227 */ /* 0x000fe200078e0002 */
[----:B------:R-:W0:Y:S05]  /*0410*/  S2R R8, SR_TID.X ;  /* 0x0000000000087919 */ /* 0x000e2a0000002100 */
[----:B------:R-:W-:-:S04]  /*0420*/  IMAD.HI.U32 R2, R2, R9, RZ ;  /* 0x0000000902027227 */ /* 0x000fc800078e00ff */
[----:B------:R-:W-:-:S05]  /*0430*/  IMAD R0, R2, R0, R9 ;  /* 0x0000000002007224 */ /* 0x000fca00078e0209 */
[----:B------:R-:W-:Y:S02]  /*0440*/  ISETP.GT.U32.AND P1, PT, R7, R0, PT ;  /* 0x000000000700720c */ /* 0x000fe40003f24070 */
[----:B0-----:R-:W-:-:S11]  /*0450*/  LOP3.LUT R168, R8, 0xff, RZ, 0xc0, !PT ;  /* 0x000000ff08a87812 */ /* 0x001fd600078ec0ff */
[----:B------:R-:W-:Y:S01]  /*0460*/  @!P1 IMAD.IADD R0, R0, 0x1, -R7 ;  /* 0x0000000100009824 */ /* 0x000fe200078e0a07 */
[----:B------:R-:W-:Y:S02]  /*0470*/  @!P1 IADD3 R2, R2, 0x1, RZ ;  /* 0x0000000102029810 */ /* 0x000fe40007ffe0ff */
[----:B------:R-:W-:Y:S02]  /*0480*/  ISETP.NE.AND P1, PT, R11, RZ, PT ;  /* 0x000000ff0b00720c */ /* 0x000fe40003f25270 */
[----:B------:R-:W-:Y:S02]  /*0490*/  ISETP.GE.U32.AND P0, PT, R0, R7, PT ;  /* 0x000000070000720c */ /* 0x000fe40003f06070 */
[----:B------:R-:W-:-:S04]  /*04a0*/  LOP3.LUT R0, R4, R11, RZ, 0x3c, !PT ;  /* 0x0000000b04007212 */ /* 0x000fc800078e3cff */
[----:B------:R-:W-:-:S07]  /*04b0*/  ISETP.GE.AND P2, PT, R0, RZ, PT ;  /* 0x000000ff0000720c */ /* 0x000fce0003f46270 */
[----:B------:R-:W-:-:S06]  /*04c0*/  @P0 IADD3 R2, R2, 0x1, RZ ;  /* 0x0000000102020810 */ /* 0x000fcc0007ffe0ff */
[----:B------:R-:W-:Y:S01]  /*04d0*/  @!P2 IMAD.MOV R2, RZ, RZ, -R2 ;  /* 0x000000ffff02a224 */ /* 0x000fe200078e0a02 */
[----:B------:R-:W-:-:S05]  /*04e0*/  @!P1 LOP3.LUT R2, RZ, R11, RZ, 0x33, !PT ;  /* 0x0000000bff029212 */ /* 0x000fca00078e33ff */
[----:B------:R-:W-:Y:S02]  /*04f0*/  IMAD.MOV R0, RZ, RZ, -R2 ;  /* 0x000000ffff007224 */ /* 0x000fe400078e0a02 */
[----:B------:R-:W-:Y:S02]  /*0500*/  IMAD.SHL.U32 R7, R2, 0x20, RZ ;  /* 0x0000002002077824 */ /* 0x000fe400078e00ff */
[----:B------:R-:W-:Y:S02]  /*0510*/  IMAD R0, R11, R0, R4 ;  /* 0x000000000b007224 */ /* 0x000fe400078e0204 */
[----:B------:R-:W-:Y:S02]  /*0520*/  IMAD.MOV.U32 R4, RZ, RZ, c[0x0][0x180] ;  /* 0x00006000ff047624 */ /* 0x000fe400078e00ff */
[----:B------:R-:W-:-:S03]  /*0530*/  IMAD.IADD R3, R6, 0x1, R0 ;  /* 0x0000000106037824 */ /* 0x000fc600078e0200 */
[----:B------:R-:W-:Y:S01]  /*0540*/  IADD3 R0, R4, 0x3f, RZ ;  /* 0x0000003f04007810 */ /* 0x000fe20007ffe0ff */
[----:B------:R-:W-:-:S03]  /*0550*/  IMAD R6, R3, 0x100, R168 ;  /* 0x0000010003067824 */ /* 0x000fc600078e02a8 */
[----:B------:R-:W-:-:S13]  /*0560*/  ISETP.GE.AND P0, PT, R0, 0x40, PT ;  /* 0x000000400000780c */ /* 0x000fda0003f06270 */
[----:B------:R-:W-:Y:S05]  /*0570*/  @!P0 BRA `(.L_x_0) ;  /* 0x00002c0000008947 */ /* 0x000fea0003800000 */
[----:B------:R-:W-:Y:S01]  /*0580*/  IABS R18, c[0x0][0x17c] ;  /* 0x00005f0000127a13 */ /* 0x000fe20000000000 */
[----:B------:R-:W-:Y:S01]  /*0590*/  IMAD.MOV.U32 R134, RZ, RZ, c[0x0][0x188] ;  /* 0x00006200ff867624 */ /* 0x000fe200078e00ff */
[----:B------:R-:W-:Y:S01]  /*05a0*/  IABS R21, c[0x0][0x178] ;  /* 0x00005e0000157a13 */ /* 0x000fe20000000000 */
[----:B------:R-:W-:Y:S01]  /*05b0*/  IMAD.MOV.U32 R170, RZ, RZ, c[0x0][0x180] ;  /* 0x00006000ffaa7624 */ /* 0x000fe200078e00ff */
[----:B------:R-:W0:Y:S01]  /*05c0*/  I2F.RP R9, R18 ;  /* 0x0000001200097306 */ /* 0x000e220000209400 */
[----:B------:R-:W-:Y:S01]  /*05d0*/  SHF.R.U32.HI R10, RZ, 0x6, R8 ;  /* 0x00000006ff0a7819 */ /* 0x000fe20000011608 */
[C---:B------:R-:W-:Y:S01]  /*05e0*/  IMAD R164, R134.reuse, 0x3f, RZ ;  /* 0x0000003f86a47824 */ /* 0x040fe200078e02ff */
[----:B------:R-:W-:Y:S01]  /*05f0*/  IABS R48, R6 ;  /* 0x0000000600307213 */ /* 0x000fe20000000000 */
[----:B------:R-:W-:Y:S01]  /*0600*/  IMAD R163, R134, 0x3e, RZ ;  /* 0x0000003e86a37824 */ /* 0x000fe200078e02ff */
[----:B------:R-:W-:Y:S01]  /*0610*/  SGXT.U32 R10, R10, 0x2 ;  /* 0x000000020a0a781a */ /* 0x000fe20000000000 */
[----:B------:R-:W-:Y:S01]  /*0620*/  IMAD R162, R134, 0x3d, RZ ;  /* 0x0000003d86a27824 */ /* 0x000fe200078e02ff */
[----:B------:R-:W-:Y:S01]  /*0630*/  LOP3.LUT R49, R8, 0xc0, RZ, 0xc0, !PT ;  /* 0x000000c008317812 */ /* 0x000fe200078ec0ff */
[----:B------:R-:W1:Y:S01]  /*0640*/  I2F.RP R4, R21 ;  /* 0x0000001500047306 */ /* 0x000e620000209400 */
[----:B------:R-:W-:Y:S01]  /*0650*/  LOP3.LUT R14, R7, R10, RZ, 0xfc, !PT ;  /* 0x0000000a070e7212 */ /* 0x000fe200078efcff */
[C---:B------:R-:W-:Y:S01]  /*0660*/  IMAD R161, R134.reuse, 0x3c, RZ ;  /* 0x0000003c86a17824 */ /* 0x040fe200078e02ff */
[----:B------:R-:W-:Y:S01]  /*0670*/  SHF.R.U32.HI R58, RZ, 0x2, R49 ;  /* 0x00000002ff3a7819 */ /* 0x000fe20000011631 */
[----:B------:R-:W-:Y:S01]  /*0680*/  IMAD R160, R134, 0x3b, RZ ;  /* 0x0000003b86a07824 */ /* 0x000fe200078e02ff */
[----:B------:R-:W-:Y:S01]  /*0690*/  LOP3.LUT R20, R14, 0x10, RZ, 0xfc, !PT ;  /* 0x000000100e147812 */ /* 0x000fe200078efcff */
[----:B------:R-:W-:Y:S01]  /*06a0*/  IMAD R159, R134, 0x3a, RZ ;  /* 0x0000003a869f7824 */ /* 0x000fe200078e02ff */
[----:B------:R-:W-:Y:S01]  /*06b0*/  LOP3.LUT R26, R14, 0x4, RZ, 0xfc, !PT ;  /* 0x000000040e1a7812 */ /* 0x000fe200078efcff */
[----:B0-----:R-:W0:Y:S01]  /*06c0*/  MUFU.RCP R9, R9 ;  /* 0x0000000900097308 */ /* 0x001e220000001000 */
[----:B------:R-:W-:Y:S01]  /*06d0*/  IABS R25, R20 ;  /* 0x0000001400197213 */ /* 0x000fe20000000000 */
[----:B------:R-:W-:Y:S01]  /*06e0*/  IMAD R158, R134, 0x39, RZ ;  /* 0x00000039869e7824 */ /* 0x000fe200078e02ff */
[----:B------:R-:W-:Y:S01]  /*06f0*/  LOP3.LUT R22, R14, 0xc, RZ, 0xfc, !PT ;  /* 0x0000000c0e167812 */ /* 0x000fe200078efcff */
[----:B------:R-:W-:Y:S01]  /*0700*/  IMAD R157, R134, 0x38, RZ ;  /* 0x00000038869d7824 */ /* 0x000fe200078e02ff */
[----:B------:R-:W-:Y:S01]  /*0710*/  LOP3.LUT R24, R14, 0x8, RZ, 0xfc, !PT ;  /* 0x000000080e187812 */ /* 0x000fe200078efcff */
[----:B------:R-:W-:Y:S01]  /*0720*/  IMAD R156, R134, 0x37, RZ ;  /* 0x00000037869c7824 */ /* 0x000fe200078e02ff */
[----:B------:R-:W-:Y:S01]  /*0730*/  ISETP.GE.AND P1, PT, R14, RZ, PT ;  /* 0x000000ff0e00720c */ /* 0x000fe20003f26270 */
[----:B-1----:R-:W1:Y:S01]  /*0740*/  MUFU.RCP R4, R4 ;  /* 0x0000000400047308 */ /* 0x002e620000001000 */
[----:B------:R-:W-:Y:S01]  /*0750*/  LOP3.LUT R167, R8, 0x3f, RZ, 0xc0, !PT ;  /* 0x0000003f08a77812 */ /* 0x000fe200078ec0ff */
[C---:B------:R-:W-:Y:S01]  /*0760*/  IMAD R155, R134.reuse, 0x36, RZ ;  /* 0x00000036869b7824 */ /* 0x040fe200078e02ff */
[----:B------:R-:W-:Y:S01]  /*0770*/  CS2R R76, SRZ ;  /* 0x00000000004c7805 */ /* 0x000fe2000001ff00 */
[C---:B------:R-:W-:Y:S01]  /*0780*/  IMAD R154, R134.reuse, 0x35, RZ ;  /* 0x00000035869a7824 */ /* 0x040fe200078e02ff */
[----:B------:R-:W-:Y:S01]  /*0790*/  CS2R R78, SRZ ;  /* 0x00000000004e7805 */ /* 0x000fe2000001ff00 */
[C---:B------:R-:W-:Y:S01]  /*07a0*/  IMAD R153, R134.reuse, 0x34, RZ ;  /* 0x0000003486997824 */ /* 0x040fe200078e02ff */
[----:B------:R-:W-:Y:S01]  /*07b0*/  CS2R R80, SRZ ;  /* 0x0000000000507805 */ /* 0x000fe2000001ff00 */
[----:B0-----:R-:W-:Y:S01]  /*07c0*/  IADD3 R5, R9, 0xffffffe, RZ ;  /* 0x0ffffffe09057810 */ /* 0x001fe20007ffe0ff */
[C---:B------:R-:W-:Y:S01]  /*07d0*/  IMAD R152, R134.reuse, 0x33, RZ ;  /* 0x0000003386987824 */ /* 0x040fe200078e02ff */
[----:B------:R-:W-:Y:S01]  /*07e0*/  SHF.R.S32.HI R9, RZ, 0x1f, R0 ;  /* 0x0000001fff097819 */ /* 0x000fe20000011400 */
[C---:B------:R-:W-:Y:S01]  /*07f0*/  IMAD R151, R134.reuse, 0x32, RZ ;  /* 0x0000003286977824 */ /* 0x040fe200078e02ff */
[----:B------:R-:W-:Y:S01]  /*0800*/  CS2R R82, SRZ ;  /* 0x0000000000527805 */ /* 0x000fe2000001ff00 */
[C---:B------:R-:W-:Y:S01]  /*0810*/  IMAD R150, R134.reuse, 0x31, RZ ;  /* 0x0000003186967824 */ /* 0x040fe200078e02ff */
[----:B------:R-:W0:Y:S01]  /*0820*/  F2I.FTZ.U32.TRUNC.NTZ R5, R5 ;  /* 0x0000000500057305 */ /* 0x000e22000021f000 */
[----:B------:R-:W-:Y:S01]  /*0830*/  LEA.HI R165, R9, R0, RZ, 0x6 ;  /* 0x0000000009a57211 */ /* 0x000fe200078f30ff */
[----:B------:R-:W-:Y:S01]  /*0840*/  IMAD R149, R134, 0x30, RZ ;  /* 0x0000003086957824 */ /* 0x000fe200078e02ff */
[----:B-1----:R-:W-:Y:S01]  /*0850*/  IADD3 R2, R4, 0xffffffe, RZ ;  /* 0x0ffffffe04027810 */ /* 0x002fe20007ffe0ff */
[----:B------:R-:W-:Y:S01]  /*0860*/  IMAD.MOV.U32 R4, RZ, RZ, RZ ;  /* 0x000000ffff047224 */ /* 0x000fe200078e00ff */
[----:B------:R-:W-:Y:S01]  /*0870*/  LOP3.LUT R9, R14, 0x18, RZ, 0xfc, !PT ;  /* 0x000000180e097812 */ /* 0x000fe200078efcff */
[----:B------:R-:W-:Y:S01]  /*0880*/  IMAD R148, R134, 0x2f, RZ ;  /* 0x0000002f86947824 */ /* 0x000fe200078e02ff */
[----:B------:R-:W-:Y:S01]  /*0890*/  LOP3.LUT R0, R14, 0x1c, RZ, 0xfc, !PT ;  /* 0x0000001c0e007812 */ /* 0x000fe200078efcff */
[----:B------:R1:W2:Y:S01]  /*08a0*/  F2I.FTZ.U32.TRUNC.NTZ R3, R2 ;  /* 0x0000000200037305 */ /* 0x0002a2000021f000 */
[----:B------:R-:W-:Y:S01]  /*08b0*/  IABS R19, R9 ;  /* 0x0000000900137213 */ /* 0x000fe20000000000 */
[C---:B------:R-:W-:Y:S01]  /*08c0*/  IMAD R147, R134.reuse, 0x2e, RZ ;  /* 0x0000002e86937824 */ /* 0x040fe200078e02ff */
[----:B------:R-:W-:Y:S01]  /*08d0*/  IABS R17, R0 ;  /* 0x0000000000117213 */ /* 0x000fe20000000000 */
[C---:B------:R-:W-:Y:S01]  /*08e0*/  IMAD R146, R134.reuse, 0x2d, RZ ;  /* 0x0000002d86927824 */ /* 0x040fe200078e02ff */
[----:B------:R-:W-:Y:S01]  /*08f0*/  CS2R R84, SRZ ;  /* 0x0000000000547805 */ /* 0x000fe2000001ff00 */
[C---:B------:R-:W-:Y:S01]  /*0900*/  IMAD R145, R134.reuse, 0x2c, RZ ;  /* 0x0000002c86917824 */ /* 0x040fe200078e02ff */
[----:B------:R-:W-:Y:S01]  /*0910*/  CS2R R86, SRZ ;  /* 0x0000000000567805 */ /* 0x000fe2000001ff00 */
[--C-:B0-----:R-:W-:Y:S01]  /*0920*/  IMAD.MOV R11, RZ, RZ, -R5.reuse ;  /* 0x000000ffff0b7224 */ /* 0x101fe200078e0a05 */
[----:B------:R-:W-:Y:S01]  /*0930*/  CS2R R88, SRZ ;  /* 0x0000000000587805 */ /* 0x000fe2000001ff00 */
[----:B-1----:R-:W-:Y:S01]  /*0940*/  IMAD.MOV.U32 R2, RZ, RZ, RZ ;  /* 0x000000ffff027224 */ /* 0x002fe200078e00ff */
[----:B------:R-:W-:Y:S01]  /*0950*/  CS2R R90, SRZ ;  /* 0x00000000005a7805 */ /* 0x000fe2000001ff00 */
[----:B------:R-:W-:Y:S01]  /*0960*/  IMAD R11, R11, R18, RZ ;  /* 0x000000120b0b7224 */ /* 0x000fe200078e02ff */
[----:B------:R-:W-:Y:S01]  /*0970*/  CS2R R92, SRZ ;  /* 0x00000000005c7805 */ /* 0x000fe2000001ff00 */
[----:B------:R-:W-:Y:S01]  /*0980*/  IMAD R27, R134, 0x19, RZ ;  /* 0x00000019861b7824 */ /* 0x000fe200078e02ff */
[----:B------:R-:W-:Y:S01]  /*0990*/  CS2R R94, SRZ ;  /* 0x00000000005e7805 */ /* 0x000fe2000001ff00 */
[----:B------:R-:W-:Y:S01]  /*09a0*/  IMAD.HI.U32 R4, R5, R11, R4 ;  /* 0x0000000b05047227 */ /* 0x000fe200078e0004 */
[----:B------:R-:W-:Y:S01]  /*09b0*/  LOP3.LUT R11, R14, 0x14, RZ, 0xfc, !PT ;  /* 0x000000140e0b7812 */ /* 0x000fe200078efcff */
[----:B------:R-:W-:Y:S01]  /*09c0*/  CS2R R96, SRZ ;  /* 0x0000000000607805 */ /* 0x000fe2000001ff00 */
[----:B------:R-:W-:Y:S01]  /*09d0*/  CS2R R98, SRZ ;  /* 0x0000000000627805 */ /* 0x000fe2000001ff00 */
[----:B--2---:R-:W-:Y:S01]  /*09e0*/  IMAD.MOV R10, RZ, RZ, -R3 ;  /* 0x000000ffff0a7224 */ /* 0x004fe200078e0a03 */
[----:B------:R-:W-:Y:S01]  /*09f0*/  IABS R23, R11 ;  /* 0x0000000b00177213 */ /* 0x000fe20000000000 */
[----:B------:R-:W-:Y:S01]  /*0a00*/  IMAD.HI.U32 R5, R4, R17, RZ ;  /* 0x0000001104057227 */ /* 0x000fe200078e00ff */
[----:B------:R-:W-:Y:S01]  /*0a10*/  CS2R R124, SRZ ;  /* 0x00000000007c7805 */ /* 0x000fe2000001ff00 */
[----:B------:R-:W-:Y:S01]  /*0a20*/  CS2R R126, SRZ ;  /* 0x00000000007e7805 */ /* 0x000fe2000001ff00 */
[----:B------:R-:W-:Y:S01]  /*0a30*/  CS2R R44, SRZ ;  /* 0x00000000002c7805 */ /* 0x000fe2000001ff00 */
[----:B------:R-:W-:Y:S01]  /*0a40*/  IMAD R15, R10, R21, RZ ;  /* 0x000000150a0f7224 */ /* 0x000fe200078e02ff */
[----:B------:R-:W-:Y:S01]  /*0a50*/  CS2R R46, SRZ ;  /* 0x00000000002e7805 */ /* 0x000fe2000001ff00 */
[----:B------:R-:W-:Y:S01]  /*0a60*/  IMAD.HI.U32 R10, R4, R19, RZ ;  /* 0x00000013040a7227 */ /* 0x000fe200078e00ff */
[----:B------:R-:W-:-:S03]  /*0a70*/  SHF.R.S32.HI R165, RZ, 0x6, R165 ;  /* 0x00000006ffa57819 */ /* 0x000fc600000114a5 */
[----:B------:R-:W-:-:S04]  /*0a80*/  IMAD.HI.U32 R12, R4, R23, RZ ;  /* 0x00000017040c7227 */ /* 0x000fc800078e00ff */
[----:B------:R-:W-:Y:S02]  /*0a90*/  IMAD.MOV R10, RZ, RZ, -R10 ;  /* 0x000000ffff0a7224 */ /* 0x000fe400078e0a0a */
[----:B------:R-:W-:Y:S02]  /*0aa0*/  IMAD.MOV R12, RZ, RZ, -R12 ;  /* 0x000000ffff0c7224 */ /* 0x000fe400078e0a0c */
[C---:B------:R-:W-:Y:S01]  /*0ab0*/  IMAD R10, R18.reuse, R10, R19 ;  /* 0x0000000a120a7224 */ /* 0x040fe200078e0213 */
[----:B------:R-:W-:Y:S01]  /*0ac0*/  IABS R19, R24 ;  /* 0x0000001800137213 */ /* 0x000fe20000000000 */
[C---:B------:R-:W-:Y:S01]  /*0ad0*/  IMAD R12, R18.reuse, R12, R23 ;  /* 0x0000000c120c7224 */ /* 0x040fe200078e0217 */
[----:B------:R-:W-:Y:S01]  /*0ae0*/  IABS R23, R26 ;  /* 0x0000001a00177213 */ /* 0x000fe20000000000 */
[----:B------:R-:W-:Y:S01]  /*0af0*/  IMAD.MOV R5, RZ, RZ, -R5 ;  /* 0x000000ffff057224 */ /* 0x000fe200078e0a05 */
[----:B------:R-:W-:Y:S01]  /*0b00*/  ISETP.GT.U32.AND P0, PT, R18, R10, PT ;  /* 0x0000000a1200720c */ /* 0x000fe20003f04070 */
[----:B------:R-:W-:Y:S01]  /*0b10*/  IMAD.HI.U32 R13, R4, R25, RZ ;  /* 0x00000019040d7227 */ /* 0x000fe200078e00ff */
[----:B------:R-:W-:-:S03]  /*0b20*/  ISETP.GT.U32.AND P2, PT, R18, R12, PT ;  /* 0x0000000c1200720c */ /* 0x000fc60003f44070 */
[----:B------:R-:W-:-:S04]  /*0b30*/  IMAD.HI.U32 R2, R3, R15, R2 ;  /* 0x0000000f03027227 */ /* 0x000fc800078e0002 */
[----:B------:R-:W-:Y:S01]  /*0b40*/  IMAD R3, R18, R5, R17 ;  /* 0x0000000512037224 */ /* 0x000fe200078e0211 */
[----:B------:R-:W-:Y:S01]  /*0b50*/  IABS R17, R22 ;  /* 0x0000001600117213 */ /* 0x000fe20000000000 */
[----:B------:R-:W-:Y:S02]  /*0b60*/  IMAD.MOV R13, RZ, RZ, -R13 ;  /* 0x000000ffff0d7224 */ /* 0x000fe400078e0a0d */
[----:B------:R-:W-:Y:S01]  /*0b70*/  IMAD.HI.U32 R15, R4, R23, RZ ;  /* 0x00000017040f7227 */ /* 0x000fe200078e00ff */
[----:B------:R-:W-:-:S03]  /*0b80*/  ISETP.GT.U32.AND P3, PT, R18, R3, PT ;  /* 0x000000031200720c */ /* 0x000fc60003f64070 */
[----:B------:R-:W-:Y:S01]  /*0b90*/  IMAD R13, R18, R13, R25 ;  /* 0x0000000d120d7224 */ /* 0x000fe200078e0219 */
[----:B------:R-:W-:Y:S01]  /*0ba0*/  IABS R25, R14 ;  /* 0x0000000e00197213 */ /* 0x000fe20000000000 */
[----:B------:R-:W-:Y:S02]  /*0bb0*/  IMAD.MOV R16, RZ, RZ, -R15 ;  /* 0x000000ffff107224 */ /* 0x000fe400078e0a0f */
[----:B------:R-:W-:Y:S01]  /*0bc0*/  IMAD.HI.U32 R5, R4, R17, RZ ;  /* 0x0000001104057227 */ /* 0x000fe200078e00ff */
[----:B------:R-:W-:-:S03]  /*0bd0*/  ISETP.GT.U32.AND P5, PT, R18, R13, PT ;  /* 0x0000000d1200720c */ /* 0x000fc60003fa4070 */
[----:B------:R-:W-:Y:S02]  /*0be0*/  IMAD R16, R18, R16, R23 ;  /* 0x0000001012107224 */ /* 0x000fe400078e0217 */
[--C-:B------:R-:W-:Y:S02]  /*0bf0*/  @!P0 IMAD.IADD R10, R10, 0x1, -R18.reuse ;  /* 0x000000010a0a8824 */ /* 0x100fe400078e0a12 */
[----:B------:R-:W-:Y:S01]  /*0c00*/  IMAD.MOV R14, RZ, RZ, -R5 ;  /* 0x000000ffff0e7224 */ /* 0x000fe200078e0a05 */
[----:B------:R-:W-:Y:S01]  /*0c10*/  ISETP.GT.U32.AND P0, PT, R18, R16, PT ;  /* 0x000000101200720c */ /* 0x000fe20003f04070 */
[----:B------:R-:W-:Y:S02]  /*0c20*/  @!P3 IMAD.IADD R3, R3, 0x1, -R18 ;  /* 0x000000010303b824 */ /* 0x000fe400078e0a12 */
[----:B------:R-:W-:-:S03]  /*0c30*/  IMAD.HI.U32 R5, R4, R19, RZ ;  /* 0x0000001304057227 */ /* 0x000fc600078e00ff */
[C---:B------:R-:W-:Y:S01]  /*0c40*/  ISETP.GT.U32.AND P3, PT, R18.reuse, R3, PT ;  /* 0x000000031200720c */ /* 0x040fe20003f64070 */
[----:B------:R-:W-:Y:S02]  /*0c50*/  IMAD R14, R18, R14, R17 ;  /* 0x0000000e120e7224 */ /* 0x000fe400078e0211 */
[----:B------:R-:W-:-:S03]  /*0c60*/  IMAD.HI.U32 R4, R4, R25, RZ ;  /* 0x0000001904047227 */ /* 0x000fc600078e00ff */
[----:B------:R-:W-:Y:S01]  /*0c70*/  ISETP.GT.U32.AND P4, PT, R18, R14, PT ;  /* 0x0000000e1200720c */ /* 0x000fe20003f84070 */
[----:B------:R-:W-:Y:S02]  /*0c80*/  @!P5 IMAD.IADD R13, R13, 0x1, -R18 ;  /* 0x000000010d0dd824 */ /* 0x000fe400078e0a12 */
[----:B------:R-:W-:Y:S02]  /*0c90*/  IMAD.MOV R5, RZ, RZ, -R5 ;  /* 0x000000ffff057224 */ /* 0x000fe400078e0a05 */
[----:B------:R-:W-:Y:S02]  /*0ca0*/  IMAD.MOV R4, RZ, RZ, -R4 ;  /* 0x000000ffff047224 */ /* 0x000fe400078e0a04 */
[----:B------:R-:W-:Y:S01]  /*0cb0*/  @!P0 IMAD.IADD R16, R16, 0x1, -R18 ;  /* 0x0000000110108824 */ /* 0x000fe200078e0a12 */
[C---:B------:R-:W-:Y:S01]  /*0cc0*/  ISETP.GT.U32.AND P0, PT, R18.reuse, R13, PT ;  /* 0x0000000d1200720c */ /* 0x040fe20003f04070 */
[C---:B------:R-:W-:Y:S02]  /*0cd0*/  IMAD R15, R18.reuse, R5, R19 ;  /* 0x00000005120f7224 */ /* 0x040fe400078e0213 */
[----:B------:R-:W-:-:S02]  /*0ce0*/  IMAD R17, R18, R4, R25 ;  /* 0x0000000412117224 */ /* 0x000fc400078e0219 */
[----:B------:R-:W-:Y:S01]  /*0cf0*/  IMAD.HI.U32 R2, R2, R48, RZ ;  /* 0x0000003002027227 */ /* 0x000fe200078e00ff */
[----:B------:R-:W-:-:S03]  /*0d00*/  ISETP.GT.U32.AND P6, PT, R18, R15, PT ;  /* 0x0000000f1200720c */ /* 0x000fc60003fc4070 */
[----:B------:R-:W-:Y:S01]  /*0d10*/  @!P2 IMAD.IADD R12, R12, 0x1, -R18 ;  /* 0x000000010c0ca824 */ /* 0x000fe200078e0a12 */
[----:B------:R-:W-:Y:S01]  /*0d20*/  ISETP.GT.U32.AND P2, PT, R18, R17, PT ;  /* 0x000000111200720c */ /* 0x000fe20003f44070 */
[----:B------:R-:W-:Y:S01]  /*0d30*/  IMAD.MOV R4, RZ, RZ, -R2 ;  /* 0x000000ffff047224 */ /* 0x000fe200078e0a02 */
[----:B------:R-:W-:Y:S01]  /*0d40*/  LOP3.LUT R2, R8, 0x7, RZ, 0xc0, !PT ;  /* 0x0000000708027812 */ /* 0x000fe200078ec0ff */
[----:B------:R-:W-:Y:S01]  /*0d50*/  @!P3 IMAD.IADD R3, R3, 0x1, -R18 ;  /* 0x000000010303b824 */ /* 0x000fe200078e0a12 */
[----:B------:R-:W-:Y:S01]  /*0d60*/  ISETP.GE.AND P3, PT, R0, RZ, PT ;  /* 0x000000ff0000720c */ /* 0x000fe20003f66270 */
[----:B------:R-:W-:Y:S02]  /*0d70*/  IMAD R48, R21, R4, R48 ;  /* 0x0000000415307224 */ /* 0x000fe400078e0230 */
[--C-:B------:R-:W-:Y:S01]  /*0d80*/  @!P4 IMAD.IADD R14, R14, 0x1, -R18.reuse ;  /* 0x000000010e0ec824 */ /* 0x100fe200078e0a12 */
[C---:B------:R-:W-:Y:S01]  /*0d90*/  ISETP.GT.U32.AND P4, PT, R18.reuse, R12, PT ;  /* 0x0000000c1200720c */ /* 0x040fe20003f84070 */
[--C-:B------:R-:W-:Y:S01]  /*0da0*/  @!P0 IMAD.IADD R13, R13, 0x1, -R18.reuse ;  /* 0x000000010d0d8824 */ /* 0x100fe200078e0a12 */
[----:B------:R-:W-:Y:S01]  /*0db0*/  ISETP.GT.U32.AND P5, PT, R21, R48, PT ;  /* 0x000000301500720c */ /* 0x000fe20003fa4070 */
[--C-:B------:R-:W-:Y:S01]  /*0dc0*/  @!P6 IMAD.IADD R15, R15, 0x1, -R18.reuse ;  /* 0x000000010f0fe824 */ /* 0x100fe200078e0a12 */
[C---:B------:R-:W-:Y:S01]  /*0dd0*/  ISETP.GT.U32.AND P0, PT, R18.reuse, R16, PT ;  /* 0x000000101200720c */ /* 0x040fe20003f04070 */
[--C-:B------:R-:W-:Y:S01]  /*0de0*/  @!P2 IMAD.IADD R17, R17, 0x1, -R18.reuse ;  /* 0x000000011111a824 */ /* 0x100fe200078e0a12 */
[----:B------:R-:W-:Y:S01]  /*0df0*/  ISETP.GT.U32.AND P6, PT, R18, R10, PT ;  /* 0x0000000a1200720c */ /* 0x000fe20003fc4070 */
[----:B------:R-:W-:Y:S01]  /*0e00*/  IMAD.SHL.U32 R4, R8, 0x2, RZ ;  /* 0x0000000208047824 */ /* 0x000fe200078e00ff */
[----:B------:R-:W-:Y:S01]  /*0e10*/  ISETP.GE.AND P2, PT, R9, RZ, PT ;  /* 0x000000ff0900720c */ /* 0x000fe20003f46270 */
[----:B------:R-:W-:Y:S01]  /*0e20*/  @!P3 IMAD.MOV R3, RZ, RZ, -R3 ;  /* 0x000000ffff03b224 */ /* 0x000fe200078e0a03 */
[----:B------:R-:W-:Y:S01]  /*0e30*/  ISETP.GT.U32.AND P3, PT, R18, R17, PT ;  /* 0x000000111200720c */ /* 0x000fe20003f64070 */
[----:B------:R-:W-:Y:S01]  /*0e40*/  IMAD R5, R2, 0x90, RZ ;  /* 0x0000009002057824 */ /* 0x000fe200078e02ff */
[----:B------:R-:W-:Y:S01]  /*0e50*/  LOP3.LUT R19, R4, 0x10, RZ, 0xc0, !PT ;  /* 0x0000001004137812 */ /* 0x000fe200078ec0ff */
[--C-:B------:R-:W-:Y:S01]  /*0e60*/  @!P4 IMAD.IADD R12, R12, 0x1, -R18.reuse ;  /* 0x000000010c0cc824 */ /* 0x100fe200078e0a12 */
[----:B------:R-:W-:Y:S01]  /*0e70*/  ISETP.GT.U32.AND P4, PT, R18, R15, PT ;  /* 0x0000000f1200720c */ /* 0x000fe20003f84070 */
[----:B------:R-:W-:Y:S01]  /*0e80*/  @!P5 IMAD.IADD R48, R48, 0x1, -R21 ;  /* 0x000000013030d824 */ /* 0x000fe200078e0a15 */
[----:B------:R-:W-:Y:S01]  /*0e90*/  ISETP.GT.U32.AND P5, PT, R18, R14, PT ;  /* 0x0000000e1200720c */ /* 0x000fe20003fa4070 */
[--C-:B------:R-:W-:Y:S01]  /*0ea0*/  @!P0 IMAD.IADD R16, R16, 0x1, -R18.reuse ;  /* 0x0000000110108824 */ /* 0x100fe200078e0a12 */
[----:B------:R-:W-:Y:S01]  /*0eb0*/  ISETP.GE.AND P0, PT, R24, RZ, PT ;  /* 0x000000ff1800720c */ /* 0x000fe20003f06270 */
[----:B------:R-:W-:Y:S01]  /*0ec0*/  @!P6 IMAD.IADD R10, R10, 0x1, -R18 ;  /* 0x000000010a0ae824 */ /* 0x000fe200078e0a12 */
[----:B------:R-:W-:Y:S01]  /*0ed0*/  LOP3.LUT R19, R19, 0xe0, R8, 0xf8, !PT ;  /* 0x000000e013137812 */ /* 0x000fe200078ef808 */
[----:B------:R-:W-:Y:S01]  /*0ee0*/  IMAD R2, R2, 0x210, RZ ;  /* 0x0000021002027824 */ /* 0x000fe200078e02ff */
[----:B------:R-:W-:Y:S01]  /*0ef0*/  ISETP.GE.AND P6, PT, R11, RZ, PT ;  /* 0x000000ff0b00720c */ /* 0x000fe20003fc6270 */
[----:B------:R-:W-:Y:S01]  /*0f00*/  @!P2 IMAD.MOV R10, RZ, RZ, -R10 ;  /* 0x000000ffff0aa224 */ /* 0x000fe200078e0a0a */
[----:B------:R-:W-:Y:S01]  /*0f10*/  ISETP.GT.U32.AND P2, PT, R21, R48, PT ;  /* 0x000000301500720c */ /* 0x000fe20003f44070 */
[--C-:B------:R-:W-:Y:S01]  /*0f20*/  @!P3 IMAD.IADD R17, R17, 0x1, -R18.reuse ;  /* 0x000000011111b824 */ /* 0x100fe200078e0a12 */
[----:B------:R-:W-:Y:S01]  /*0f30*/  ISETP.GE.AND P3, PT, R26, RZ, PT ;  /* 0x000000ff1a00720c */ /* 0x000fe20003f66270 */
[--C-:B------:R-:W-:Y:S01]  /*0f40*/  @!P4 IMAD.IADD R15, R15, 0x1, -R18.reuse ;  /* 0x000000010f0fc824 */ /* 0x100fe200078e0a12 */
[----:B------:R-:W-:Y:S01]  /*0f50*/  ISETP.GE.AND P4, PT, R22, RZ, PT ;  /* 0x000000ff1600720c */ /* 0x000fe20003f86270 */
[----:B------:R-:W-:Y:S01]  /*0f60*/  IMAD.SHL.U32 R0, R8, 0x100, RZ ;  /* 0x0000010008007824 */ /* 0x000fe200078e00ff */
[----:B------:R-:W-:Y:S01]  /*0f70*/  LOP3.LUT R19, R2, R19, RZ, 0x3c, !PT ;  /* 0x0000001302137212 */ /* 0x000fe200078e3cff */
[----:B------:R-:W-:Y:S01]  /*0f80*/  @!P1 IMAD.MOV R17, RZ, RZ, -R17 ;  /* 0x000000ffff119224 */ /* 0x000fe200078e0a11 */
[----:B------:R-:W-:Y:S01]  /*0f90*/  ISETP.GE.AND P1, PT, R6, RZ, PT ;  /* 0x000000ff0600720c */ /* 0x000fe20003f26270 */
[----:B------:R-:W-:Y:S01]  /*0fa0*/  @!P5 IMAD.IADD R14, R14, 0x1, -R18 ;  /* 0x000000010e0ed824 */ /* 0x000fe200078e0a12 */
[----:B------:R-:W-:Y:S01]  /*0fb0*/  ISETP.GE.AND P5, PT, R20, RZ, PT ;  /* 0x000000ff1400720c */ /* 0x000fe20003fa6270 */
[----:B------:R-:W-:Y:S01]  /*0fc0*/  @!P0 IMAD.MOV R15, RZ, RZ, -R15 ;  /* 0x000000ffff0f8224 */ /* 0x000fe200078e0a0f */
[----:B------:R-:W-:Y:S01]  /*0fd0*/  ISETP.NE.AND P0, PT, RZ, c[0x0][0x178], PT ;  /* 0x00005e00ff007a0c */ /* 0x000fe20003f05270 */
[----:B------:R-:W-:Y:S01]  /*0fe0*/  @!P2 IMAD.IADD R48, R48, 0x1, -R21 ;  /* 0x000000013030a824 */ /* 0x000fe200078e0a15 */
[----:B------:R-:W-:Y:S01]  /*0ff0*/  LOP3.LUT R0, R0, 0x1000, RZ, 0xc0, !PT ;  /* 0x0000100000007812 */ /* 0x000fe200078ec0ff */
[----:B------:R-:W-:Y:S01]  /*1000*/  @!P6 IMAD.MOV R12, RZ, RZ, -R12 ;  /* 0x000000ffff0ce224 */ /* 0x000fe200078e0a0c */
[----:B------:R-:W-:Y:S01]  /*1010*/  LOP3.LUT R5, R5, 0x30, R4, 0x78, !PT ;  /* 0x0000003005057812 */ /* 0x000fe200078e7804 */
[----:B------:R-:W-:Y:S01]  /*1020*/  @!P4 IMAD.MOV R14, RZ, RZ, -R14 ;  /* 0x000000ffff0ec224 */ /* 0x000fe200078e0a0e */
[----:B------:R-:W-:Y:S01]  /*1030*/  ISETP.NE.AND P2, PT, RZ, c[0x0][0x17c], PT ;  /* 0x00005f00ff007a0c */ /* 0x000fe20003f45270 */
[----:B------:R-:W-:Y:S01]  /*1040*/  IMAD.IADD R4, R0, 0x1, R19 ;  /* 0x0000000100047824 */ /* 0x000fe200078e0213 */
[----:B------:R-:W-:Y:S01]  /*1050*/  LOP3.LUT R0, RZ, c[0x0][0x17c], RZ, 0x33, !PT ;  /* 0x00005f00ff007a12 */ /* 0x000fe200078e33ff */
[----:B------:R-:W-:Y:S01]  /*1060*/  @!P1 IMAD.MOV R48, RZ, RZ, -R48 ;  /* 0x000000ffff309224 */ /* 0x000fe200078e0a30 */
[----:B------:R-:W-:Y:S01]  /*1070*/  LOP3.LUT R144, R5, 0x40, RZ, 0x3c, !PT ;  /* 0x0000004005907812 */ /* 0x000fe200078e3cff */
[----:B------:R-:W-:Y:S01]  /*1080*/  @!P5 IMAD.MOV R13, RZ, RZ, -R13 ;  /* 0x000000ffff0dd224 */ /* 0x000fe200078e0a0d */
[----:B------:R-:W-:Y:S01]  /*1090*/  SEL R50, R0, R3, !P2 ;  /* 0x0000000300327207 */ /* 0x000fe20005000000 */
[----:B------:R-:W-:Y:S01]  /*10a0*/  @!P3 IMAD.MOV R16, RZ, RZ, -R16 ;  /* 0x000000ffff10b224 */ /* 0x000fe200078e0a10 */
[----:B------:R-:W-:Y:S01]  /*10b0*/  @!P0 LOP3.LUT R48, RZ, c[0x0][0x178], RZ, 0x33, !PT ;  /* 0x00005e00ff308a12 */ /* 0x000fe200078e33ff */
[----:B------:R-:W-:Y:S01]  /*10c0*/  IMAD.SHL.U32 R3, R168, 0x2, RZ ;  /* 0x00000002a8037824 */ /* 0x000fe200078e00ff */
[----:B------:R-:W-:Y:S01]  /*10d0*/  SEL R51, R0, R10, !P2 ;  /* 0x0000000a00337207 */ /* 0x000fe20005000000 */
[----:B------:R-:W-:Y:S01]  /*10e0*/  IMAD R50, R50, c[0x0][0x190], RZ ;  /* 0x0000640032327a24 */ /* 0x000fe200078e02ff */
[----:B------:R-:W-:Y:S01]  /*10f0*/  SEL R52, R0, R12, !P2 ;  /* 0x0000000c00347207 */ /* 0x000fe20005000000 */
[----:B------:R-:W-:Y:S01]  /*1100*/  IMAD R48, R48, c[0x0][0x184], RZ ;  /* 0x0000610030307a24 */ /* 0x000fe200078e02ff */
[C---:B------:R-:W-:Y:S01]  /*1110*/  SEL R53, R0.reuse, R13, !P2 ;  /* 0x0000000d00357207 */ /* 0x040fe20005000000 */
[----:B------:R-:W-:Y:S01]  /*1120*/  IMAD R51, R51, c[0x0][0x190], RZ ;  /* 0x0000640033337a24 */ /* 0x000fe200078e02ff */
[----:B------:R-:W-:Y:S01]  /*1130*/  SEL R54, R0, R14, !P2 ;  /* 0x0000000e00367207 */ /* 0x000fe20005000000 */
[----:B------:R-:W-:Y:S01]  /*1140*/  IMAD R52, R52, c[0x0][0x190], RZ ;  /* 0x0000640034347a24 */ /* 0x000fe200078e02ff */
[C---:B------:R-:W-:Y:S01]  /*1150*/  SEL R55, R0.reuse, R15, !P2 ;  /* 0x0000000f00377207 */ /* 0x040fe20005000000 */
[----:B------:R-:W-:Y:S01]  /*1160*/  IMAD R53, R53, c[0x0][0x190], RZ ;  /* 0x0000640035357a24 */ /* 0x000fe200078e02ff */
[----:B------:R-:W-:Y:S01]  /*1170*/  SEL R56, R0, R16, !P2 ;  /* 0x0000001000387207 */ /* 0x000fe20005000000 */
[----:B------:R-:W-:Y:S01]  /*1180*/  IMAD R54, R54, c[0x0][0x190], RZ ;  /* 0x0000640036367a24 */ /* 0x000fe200078e02ff */
[----:B------:R-:W-:Y:S01]  /*1190*/  SEL R57, R0, R17, !P2 ;  /* 0x0000001100397207 */ /* 0x000fe20005000000 */
[----:B------:R-:W-:Y:S01]  /*11a0*/  IMAD R55, R55, c[0x0][0x190], RZ ;  /* 0x0000640037377a24 */ /* 0x000fe200078e02ff */
[----:B------:R-:W-:Y:S01]  /*11b0*/  LEA R188, P6, R48, c[0x0][0x160], 0x1 ;  /* 0x0000580030bc7a11 */ /* 0x000fe200078c08ff */
[----:B------:R-:W-:Y:S01]  /*11c0*/  IMAD R56, R56, c[0x0][0x190], RZ ;  /* 0x0000640038387a24 */ /* 0x000fe200078e02ff */
[----:B------:R-:W-:Y:S01]  /*11d0*/  LEA R186, P0, R50, c[0x0][0x168], 0x1 ;  /* 0x00005a0032ba7a11 */ /* 0x000fe200078008ff */
[----:B------:R-:W-:Y:S01]  /*11e0*/  IMAD R57, R57, c[0x0][0x190], RZ ;  /* 0x0000640039397a24 */ /* 0x000fe200078e02ff */
[----:B------:R-:W-:Y:S01]  /*11f0*/  LEA.HI.X.SX32 R189, R48, c[0x0][0x164], 0x1, P6 ;  /* 0x0000590030bd7a11 */ /* 0x000fe200030f0eff */
[----:B------:R-:W-:Y:S01]  /*1200*/  IMAD.MOV.U32 R2, RZ, RZ, c[0x0][0x18c] ;  /* 0x00006300ff027624 */ /* 0x000fe200078e00ff */
[----:B------:R-:W-:Y:S01]  /*1210*/  LEA.HI.X.SX32 R187, R50, c[0x0][0x16c], 0x1, P0 ;  /* 0x00005b0032bb7a11 */ /* 0x000fe200000f0eff */
[C---:B------:R-:W-:Y:S01]  /*1220*/  IMAD.SHL.U32 R0, R134.reuse, 0x40, RZ ;  /* 0x0000004086007824 */ /* 0x040fe200078e00ff */
[----:B------:R-:W-:Y:S01]  /*1230*/  LOP3.LUT R141, R3, R58, RZ, 0x3c, !PT ;  /* 0x0000003a038d7212 */ /* 0x000fe200078e3cff */
[C---:B------:R-:W-:Y:S01]  /*1240*/  IMAD R9, R134.reuse, 0x2b, RZ ;  /* 0x0000002b86097824 */ /* 0x040fe200078e02ff */
[----:B------:R-:W-:Y:S01]  /*1250*/  LEA R184, P1, R51, c[0x0][0x168], 0x1 ;  /* 0x00005a0033b87a11 */ /* 0x000fe200078208ff */
[----:B------:R-:W-:Y:S01]  /*1260*/  IMAD R10, R134, 0x2a, RZ ;  /* 0x0000002a860a7824 */ /* 0x000fe200078e02ff */
[----:B------:R-:W-:Y:S01]  /*1270*/  LEA R182, P2, R52, c[0x0][0x168], 0x1 ;  /* 0x00005a0034b67a11 */ /* 0x000fe200078408ff */
        /* <DEDUP_REMOVED lines=10> */
[C---:B------:R-:W-:Y:S01]  /*1320*/  IMAD R16, R134.reuse, 0x24, RZ ;  /* 0x0000002486107824 */ /* 0x040fe200078e02ff */
[C---:B------:R-:W-:Y:S01]  /*1330*/  LOP3.LUT R135, R3.reuse, 0x10, RZ, 0x3c, !PT ;  /* 0x0000001003877812 */ /* 0x040fe200078e3cff */
[C---:B------:R-:W-:Y:S01]  /*1340*/  IMAD R17, R134.reuse, 0x23, RZ ;  /* 0x0000002386117824 */ /* 0x040fe200078e02ff */
[C---:B------:R-:W-:Y:S01]  /*1350*/  LOP3.LUT R136, R3.reuse, 0x20, RZ, 0x3c, !PT ;  /* 0x0000002003887812 */ /* 0x040fe200078e3cff */
[C---:B------:R-:W-:Y:S01]  /*1360*/  IMAD R18, R134.reuse, 0x22, RZ ;  /* 0x0000002286127824 */ /* 0x040fe200078e02ff */
[C---:B------:R-:W-:Y:S01]  /*1370*/  LOP3.LUT R137, R3.reuse, 0x30, RZ, 0x3c, !PT ;  /* 0x0000003003897812 */ /* 0x040fe200078e3cff */
[C---:B------:R-:W-:Y:S01]  /*1380*/  IMAD R19, R134.reuse, 0x21, RZ ;  /* 0x0000002186137824 */ /* 0x040fe200078e02ff */
[C---:B------:R-:W-:Y:S01]  /*1390*/  LOP3.LUT R138, R3.reuse, 0x40, RZ, 0x3c, !PT ;  /* 0x00000040038a7812 */ /* 0x040fe200078e3cff */
[C---:B------:R-:W-:Y:S01]  /*13a0*/  IMAD.SHL.U32 R20, R134.reuse, 0x20, RZ ;  /* 0x0000002086147824 */ /* 0x040fe200078e00ff */
[C---:B------:R-:W-:Y:S01]  /*13b0*/  LOP3.LUT R139, R3.reuse, 0x50, RZ, 0x3c, !PT ;  /* 0x00000050038b7812 */ /* 0x040fe200078e3cff */
[C---:B------:R-:W-:Y:S01]  /*13c0*/  IMAD R21, R134.reuse, 0x1f, RZ ;  /* 0x0000001f86157824 */ /* 0x040fe200078e02ff */
[C---:B------:R-:W-:Y:S01]  /*13d0*/  LOP3.LUT R140, R3.reuse, 0x60, RZ, 0x3c, !PT ;  /* 0x00000060038c7812 */ /* 0x040fe200078e3cff */
[C---:B------:R-:W-:Y:S01]  /*13e0*/  IMAD R22, R134.reuse, 0x1e, RZ ;  /* 0x0000001e86167824 */ /* 0x040fe200078e02ff */
[----:B------:R-:W-:Y:S01]  /*13f0*/  LOP3.LUT R142, R3, 0x70, RZ, 0x3c, !PT ;  /* 0x00000070038e7812 */ /* 0x000fe200078e3cff */
[C---:B------:R-:W-:Y:S01]  /*1400*/  IMAD R23, R134.reuse, 0x1d, RZ ;  /* 0x0000001d86177824 */ /* 0x040fe200078e02ff */
[----:B------:R-:W-:Y:S01]  /*1410*/  LOP3.LUT R143, R141, 0x40, RZ, 0x3c, !PT ;  /* 0x000000408d8f7812 */ /* 0x000fe200078e3cff */
[C---:B------:R-:W-:Y:S01]  /*1420*/  IMAD R24, R134.reuse, 0x1c, RZ ;  /* 0x0000001c86187824 */ /* 0x040fe200078e02ff */
[----:B------:R-:W-:Y:S01]  /*1430*/  LEA.HI.X.SX32 R185, R51, c[0x0][0x16c], 0x1, P1 ;  /* 0x00005b0033b97a11 */ /* 0x000fe200008f0eff */
[----:B------:R-:W-:Y:S01]  /*1440*/  IMAD R25, R134, 0x1b, RZ ;  /* 0x0000001b86197824 */ /* 0x000fe200078e02ff */
[----:B------:R-:W-:Y:S01]  /*1450*/  LEA.HI.X.SX32 R183, R52, c[0x0][0x16c], 0x1, P2 ;  /* 0x00005b0034b77a11 */ /* 0x000fe200010f0eff */
        /* <DEDUP_REMOVED lines=10> */
[----:B------:R-:W-:-:S02]  /*1500*/  IMAD R32, R134, 0x14, RZ ;  /* 0x0000001486207824 */ /* 0x000fc400078e02ff */
[C---:B------:R-:W-:Y:S02]  /*1510*/  IMAD R33, R134.reuse, 0x13, RZ ;  /* 0x0000001386217824 */ /* 0x040fe400078e02ff */
[C---:B------:R-:W-:Y:S02]  /*1520*/  IMAD R34, R134.reuse, 0x12, RZ ;  /* 0x0000001286227824 */ /* 0x040fe400078e02ff */
[C---:B------:R-:W-:Y:S02]  /*1530*/  IMAD R35, R134.reuse, 0x11, RZ ;  /* 0x0000001186237824 */ /* 0x040fe400078e02ff */
[C---:B------:R-:W-:Y:S02]  /*1540*/  IMAD.SHL.U32 R36, R134.reuse, 0x10, RZ ;  /* 0x0000001086247824 */ /* 0x040fe400078e00ff */
[C---:B------:R-:W-:Y:S02]  /*1550*/  IMAD R37, R134.reuse, 0xf, RZ ;  /* 0x0000000f86257824 */ /* 0x040fe400078e02ff */
[----:B------:R-:W-:-:S02]  /*1560*/  IMAD R38, R134, 0xe, RZ ;  /* 0x0000000e86267824 */ /* 0x000fc400078e02ff */
[C---:B------:R-:W-:Y:S02]  /*1570*/  IMAD R39, R134.reuse, 0xd, RZ ;  /* 0x0000000d86277824 */ /* 0x040fe400078e02ff */
[C---:B------:R-:W-:Y:S02]  /*1580*/  IMAD R40, R134.reuse, 0xc, RZ ;  /* 0x0000000c86287824 */ /* 0x040fe400078e02ff */
[C---:B------:R-:W-:Y:S02]  /*1590*/  IMAD R41, R134.reuse, 0xb, RZ ;  /* 0x0000000b86297824 */ /* 0x040fe400078e02ff */
[C---:B------:R-:W-:Y:S02]  /*15a0*/  IMAD R42, R134.reuse, 0xa, RZ ;  /* 0x0000000a862a7824 */ /* 0x040fe400078e02ff */
[C---:B------:R-:W-:Y:S02]  /*15b0*/  IMAD R43, R134.reuse, 0x9, RZ ;  /* 0x00000009862b7824 */ /* 0x040fe400078e02ff */
[----:B------:R-:W-:-:S02]  /*15c0*/  IMAD.SHL.U32 R128, R134, 0x8, RZ ;  /* 0x0000000886807824 */ /* 0x000fc400078e00ff */
[C---:B------:R-:W-:Y:S02]  /*15d0*/  IMAD R129, R134.reuse, 0x7, RZ ;  /* 0x0000000786817824 */ /* 0x040fe400078e02ff */
[C---:B------:R-:W-:Y:S02]  /*15e0*/  IMAD R130, R134.reuse, 0x6, RZ ;  /* 0x0000000686827824 */ /* 0x040fe400078e02ff */
[C---:B------:R-:W-:Y:S02]  /*15f0*/  IMAD R131, R134.reuse, 0x5, RZ ;  /* 0x0000000586837824 */ /* 0x040fe400078e02ff */
[C---:B------:R-:W-:Y:S02]  /*1600*/  IMAD.SHL.U32 R132, R134.reuse, 0x4, RZ ;  /* 0x0000000486847824 */ /* 0x040fe400078e00ff */
[----:B------:R-:W-:Y:S02]  /*1610*/  IMAD R133, R134, 0x3, RZ ;  /* 0x0000000386857824 */ /* 0x000fe400078e02ff */
[----:B------:R-:W-:-:S02]  /*1620*/  IMAD.SHL.U32 R2, R2, 0x40, RZ ;  /* 0x0000004002027824 */ /* 0x000fc400078e00ff */
[----:B------:R-:W-:Y:S02]  /*1630*/  IMAD.SHL.U32 R134, R134, 0x2, RZ ;  /* 0x0000000286867824 */ /* 0x000fe400078e00ff */
[----:B------:R-:W-:Y:S02]  /*1640*/  IMAD R166, R167, c[0x0][0x18c], RZ ;  /* 0x00006300a7a67a24 */ /* 0x000fe400078e02ff */
.L_x_2:
[----:B------:R-:W-:Y:S01]  /*1650*/  ISETP.GT.AND P1, PT, R170, 0x2, PT ;  /* 0x00000002aa00780c */ /* 0x000fe20003f24270 */
[----:B------:R-:W-:Y:S01]  /*1660*/  IMAD.WIDE R58, R134, 0x2, R188 ;  /* 0x00000002863a7825 */ /* 0x000fe200078e02bc */
[----:B------:R-:W-:Y:S02]  /*1670*/  PRMT R49, RZ, 0x7610, R49 ;  /* 0x00007610ff317816 */ /* 0x000fe40000000031 */
[C---:B------:R-:W-:Y:S01]  /*1680*/  ISETP.GT.AND P0, PT, R170.reuse, 0x1, PT ;  /* 0x00000001aa00780c */ /* 0x040fe20003f04270 */
[----:B------:R-:W-:Y:S01]  /*1690*/  IMAD.MOV.U32 R55, RZ, RZ, c[0x0][0x188] ;  /* 0x00006200ff377624 */ /* 0x000fe200078e00ff */
[----:B------:R-:W-:Y:S01]  /*16a0*/  ISETP.GT.AND P2, PT, R170, 0x3, PT ;  /* 0x00000003aa00780c */ /* 0x000fe20003f44270 */
[----:B------:R-:W-:Y:S01]  /*16b0*/  IMAD.WIDE R56, R133, 0x2, R188 ;  /* 0x0000000285387825 */ /* 0x000fe200078e02bc */
[----:B------:R-:W-:-:S02]  /*16c0*/  PRMT R48, RZ, 0x7610, R48 ;  /* 0x00007610ff307816 */ /* 0x000fc40000000030 */
[----:B------:R-:W-:Y:S01]  /*16d0*/  PRMT R50, RZ, 0x7610, R50 ;  /* 0x00007610ff327816 */ /* 0x000fe20000000032 */
[--C-:B------:R-:W-:Y:S02]  /*16e0*/  IMAD.WIDE R54, R55, 0x2, R188.reuse ;  /* 0x0000000237367825 */ /* 0x100fe400078e02bc */
[----:B------:R0:W2:Y:S01]  /*16f0*/  @P1 LDG.E.U16 R49, [R58.64] ;  /* 0x000000043a311981 */ /* 0x0000a2000c1e1500 */
[C---:B------:R-:W-:Y:S01]  /*1700*/  ISETP.GT.AND P1, PT, R170.reuse, 0x5, PT ;  /* 0x00000005aa00780c */ /* 0x040fe20003f24270 */
[----:B------:R-:W-:Y:S01]  /*1710*/  IMAD.WIDE R60, R131, 0x2, R188 ;  /* 0x00000002833c7825 */ /* 0x000fe200078e02bc */
[----:B------:R-:W-:Y:S01]  /*1720*/  PRMT R52, RZ, 0x7610, R52 ;  /* 0x00007610ff347816 */ /* 0x000fe20000000034 */
[----:B------:R1:W3:Y:S01]  /*1730*/  @P0 LDG.E.U16 R48, [R54.64] ;  /* 0x0000000436300981 */ /* 0x0002e2000c1e1500 */
[----:B------:R-:W-:-:S03]  /*1740*/  ISETP.GT.AND P0, PT, R170, 0x4, PT ;  /* 0x00000004aa00780c */ /* 0x000fc60003f04270 */
[----:B------:R4:W5:Y:S01]  /*1750*/  @P2 LDG.E.U16 R50, [R56.64] ;  /* 0x0000000438322981 */ /* 0x000962000c1e1500 */
[C---:B------:R-:W-:Y:S02]  /*1760*/  ISETP.GT.AND P2, PT, R170.reuse, 0x6, PT ;  /* 0x00000006aa00780c */ /* 0x040fe40003f44270 */
[C---:B------:R-:W-:Y:S02]  /*1770*/  ISETP.GT.AND P3, PT, R170.reuse, 0x7, PT ;  /* 0x00000007aa00780c */ /* 0x040fe40003f64270 */
[C---:B------:R-:W-:Y:S01]  /*1780*/  ISETP.GT.AND P4, PT, R170.reuse, 0x8, PT ;  /* 0x00000008aa00780c */ /* 0x040fe20003f84270 */
[----:B------:R4:W2:Y:S01]  /*1790*/  @P1 LDG.E.U16 R52, [R60.64] ;  /* 0x000000043c341981 */ /* 0x0008a2000c1e1500 */
[----:B------:R-:W-:Y:S01]  /*17a0*/  ISETP.GT.AND P1, PT, R170, 0xa, PT ;  /* 0x0000000aaa00780c */ /* 0x000fe20003f24270 */
[----:B0-----:R-:W-:Y:S01]  /*17b0*/  IMAD.WIDE R58, R132, 0x2, R188 ;  /* 0x00000002843a7825 */ /* 0x001fe200078e02bc */
[----:B------:R-:W-:Y:S02]  /*17c0*/  PRMT R51, RZ, 0x7610, R51 ;  /* 0x00007610ff337816 */ /* 0x000fe40000000033 */
[----:B------:R-:W-:Y:S01]  /*17d0*/  PRMT R53, RZ, 0x7610, R53 ;  /* 0x00007610ff357816 */ /* 0x000fe20000000035 */
[----:B------:R-:W-:Y:S01]  /*17e0*/  IMAD.WIDE R62, R130, 0x2, R188 ;  /* 0x00000002823e7825 */ /* 0x000fe200078e02bc */
[----:B-1----:R-:W-:-:S02]  /*17f0*/  PRMT R55, RZ, 0x7610, R55 ;  /* 0x00007610ff377816 */ /* 0x002fc40000000037 */
[----:B------:R-:W-:Y:S01]  /*1800*/  PRMT R54, RZ, 0x7610, R54 ;  /* 0x00007610ff367816 */ /* 0x000fe20000000036 */
[----:B------:R0:W2:Y:S01]  /*1810*/  @P0 LDG.E.U16 R51, [R58.64] ;  /* 0x000000043a330981 */ /* 0x0000a2000c1e1500 */
[----:B----4-:R-:W-:Y:S01]  /*1820*/  PRMT R57, RZ, 0x7610, R57 ;  /* 0x00007610ff397816 */ /* 0x010fe20000000039 */
[--C-:B------:R-:W-:Y:S01]  /*1830*/  IMAD.WIDE R64, R129, 0x2, R188.reuse ;  /* 0x0000000281407825 */ /* 0x100fe200078e02bc */
[C---:B------:R-:W-:Y:S01]  /*1840*/  ISETP.GT.AND P0, PT, R170.reuse, 0x9, PT ;  /* 0x00000009aa00780c */ /* 0x040fe20003f04270 */
[----:B------:R1:W4:Y:S01]  /*1850*/  @P2 LDG.E.U16 R53, [R62.64] ;  /* 0x000000043e352981 */ /* 0x000322000c1e1500 */
[----:B------:R-:W-:Y:S01]  /*1860*/  ISETP.GT.AND P2, PT, R170, 0xb, PT ;  /* 0x0000000baa00780c */ /* 0x000fe20003f44270 */
[--C-:B------:R-:W-:Y:S02]  /*1870*/  IMAD.WIDE R66, R128, 0x2, R188.reuse ;  /* 0x0000000280427825 */ /* 0x100fe400078e02bc */
[----:B------:R0:W2:Y:S02]  /*1880*/  @P3 LDG.E.U16 R55, [R64.64] ;  /* 0x0000000440373981 */ /* 0x0000a4000c1e1500 */
[----:B------:R-:W-:Y:S01]  /*1890*/  IMAD.WIDE R60, R42, 0x2, R188 ;  /* 0x000000022a3c7825 */ /* 0x000fe200078e02bc */
[C---:B------:R-:W-:Y:S01]  /*18a0*/  ISETP.GT.AND P3, PT, R170.reuse, 0xc, PT ;  /* 0x0000000caa00780c */ /* 0x040fe20003f64270 */
[----:B------:R1:W2:Y:S01]  /*18b0*/  @P4 LDG.E.U16 R54, [R66.64] ;  /* 0x0000000442364981 */ /* 0x0002a2000c1e1500 */
[----:B------:R-:W-:-:S03]  /*18c0*/  ISETP.GT.AND P4, PT, R170, 0xd, PT ;  /* 0x0000000daa00780c */ /* 0x000fc60003f84270 */
[----:B------:R1:W2:Y:S01]  /*18d0*/  @P1 LDG.E.U16 R57, [R60.64] ;  /* 0x000000043c391981 */ /* 0x0002a2000c1e1500 */
[----:B------:R-:W-:Y:S01]  /*18e0*/  ISETP.GT.AND P1, PT, R170, 0xf, PT ;  /* 0x0000000faa00780c */ /* 0x000fe20003f24270 */
[----:B0-----:R-:W-:Y:S01]  /*18f0*/  IMAD.WIDE R58, R43, 0x2, R188 ;  /* 0x000000022b3a7825 */ /* 0x001fe200078e02bc */
[----:B------:R-:W-:Y:S02]  /*1900*/  PRMT R56, RZ, 0x7610, R56 ;  /* 0x00007610ff387816 */ /* 0x000fe40000000038 */
[----:B------:R-:W-:Y:S01]  /*1910*/  PRMT R68, RZ, 0x7610, R68 ;  /* 0x00007610ff447816 */ /* 0x000fe20000000044 */
[----:B-1----:R-:W-:Y:S01]  /*1920*/  IMAD.WIDE R62, R41, 0x2, R188 ;  /* 0x00000002293e7825 */ /* 0x002fe200078e02bc */
[----:B------:R-:W-:Y:S02]  /*1930*/  PRMT R69, RZ, 0x7610, R69 ;  /* 0x00007610ff457816 */ /* 0x000fe40000000045 */
[----:B------:R-:W-:Y:S01]  /*1940*/  PRMT R70, RZ, 0x7610, R70 ;  /* 0x00007610ff467816 */ /* 0x000fe20000000046 */
[----:B------:R0:W2:Y:S01]  /*1950*/  @P0 LDG.E.U16 R56, [R58.64] ;  /* 0x000000043a380981 */ /* 0x0000a2000c1e1500 */
[----:B------:R-:W-:Y:S01]  /*1960*/  PRMT R73, RZ, 0x7610, R73 ;  /* 0x00007610ff497816 */ /* 0x000fe20000000049 */
[--C-:B------:R-:W-:Y:S01]  /*1970*/  IMAD.WIDE R64, R40, 0x2, R188.reuse ;  /* 0x0000000228407825 */ /* 0x100fe200078e02bc */
[C---:B------:R-:W-:Y:S01]  /*1980*/  ISETP.GT.AND P0, PT, R170.reuse, 0xe, PT ;  /* 0x0000000eaa00780c */ /* 0x040fe20003f04270 */
[----:B------:R1:W2:Y:S01]  /*1990*/  @P2 LDG.E.U16 R68, [R62.64] ;  /* 0x000000043e442981 */ /* 0x0002a2000c1e1500 */
[----:B------:R-:W-:Y:S01]  /*19a0*/  ISETP.GT.AND P2, PT, R170, 0x10, PT ;  /* 0x00000010aa00780c */ /* 0x000fe20003f44270 */
[----:B------:R-:W-:-:S02]  /*19b0*/  IMAD.WIDE R66, R39, 0x2, R188 ;  /* 0x0000000227427825 */ /* 0x000fc400078e02bc */
        /* <DEDUP_REMOVED lines=25> */
[----:B------:R1:W3:Y:S01]  /*1b50*/  @P1 LDG.E.U16 R101, [R60.64] ;  /* 0x000000043c651981 */ /* 0x0002e2000c1e1500 */
[----:B------:R-:W-:Y:S01]  /*1b60*/  ISETP.GT.AND P1, PT, R170, 0x19, PT ;  /* 0x00000019aa00780c */ /* 0x000fe20003f24270 */
[----:B0-----:R-:W-:Y:S01]  /*1b70*/  IMAD.WIDE R58, R33, 0x2, R188 ;  /* 0x00000002213a7825 */ /* 0x001fe200078e02bc */
[----:B------:R-:W-:Y:S02]  /*1b80*/  PRMT R100, RZ, 0x7610, R100 ;  /* 0x00007610ff647816 */ /* 0x000fe40000000064 */
[----:B------:R-:W-:Y:S01]  /*1b90*/  PRMT R102, RZ, 0x7610, R102 ;  /* 0x00007610ff667816 */ /* 0x000fe20000000066 */
[----:B-1----:R-:W-:Y:S01]  /*1ba0*/  IMAD.WIDE R62, R31, 0x2, R188 ;  /* 0x000000021f3e7825 */ /* 0x002fe200078e02bc */
[----:B------:R-:W-:Y:S02]  /*1bb0*/  PRMT R103, RZ, 0x7610, R103 ;  /* 0x00007610ff677816 */ /* 0x000fe40000000067 */
[----:B------:R-:W-:Y:S01]  /*1bc0*/  PRMT R105, RZ, 0x7610, R105 ;  /* 0x00007610ff697816 */ /* 0x000fe20000000069 */
[----:B------:R0:W3:Y:S01]  /*1bd0*/  @P0 LDG.E.U16 R100, [R58.64] ;  /* 0x000000043a640981 */ /* 0x0000e2000c1e1500 */
[----:B------:R-:W-:Y:S01]  /*1be0*/  PRMT R106, RZ, 0x7610, R106 ;  /* 0x00007610ff6a7816 */ /* 0x000fe2000000006a */
[--C-:B------:R-:W-:Y:S01]  /*1bf0*/  IMAD.WIDE R64, R30, 0x2, R188.reuse ;  /* 0x000000021e407825 */ /* 0x100fe200078e02bc */
[C---:B------:R-:W-:Y:S01]  /*1c00*/  ISETP.GT.AND P0, PT, R170.reuse, 0x18, PT ;  /* 0x00000018aa00780c */ /* 0x040fe20003f04270 */
[----:B------:R1:W3:Y:S01]  /*1c10*/  @P2 LDG.E.U16 R102, [R62.64] ;  /* 0x000000043e662981 */ /* 0x0002e2000c1e1500 */
[----:B------:R-:W-:Y:S01]  /*1c20*/  ISETP.GT.AND P2, PT, R170, 0x1a, PT ;  /* 0x0000001aaa00780c */ /* 0x000fe20003f44270 */
[----:B------:R-:W-:-:S02]  /*1c30*/  IMAD.WIDE R66, R29, 0x2, R188 ;  /* 0x000000021d427825 */ /* 0x000fc400078e02bc */
[----:B------:R0:W3:Y:S02]  /*1c40*/  @P3 LDG.E.U16 R103, [R64.64] ;  /* 0x0000000440673981 */ /* 0x0000e4000c1e1500 */
[----:B------:R-:W-:Y:S01]  /*1c50*/  IMAD.WIDE R60, R27, 0x2, R188 ;  /* 0x000000021b3c7825 */ /* 0x000fe200078e02bc */
[C---:B------:R-:W-:Y:S01]  /*1c60*/  ISETP.GT.AND P3, PT, R170.reuse, 0x1b, PT ;  /* 0x0000001baa00780c */ /* 0x040fe20003f64270 */
[----:B------:R1:W3:Y:S01]  /*1c70*/  @P4 LDG.E.U16 R105, [R66.64] ;  /* 0x0000000442694981 */ /* 0x0002e2000c1e1500 */
        /* <DEDUP_REMOVED lines=13> */
[----:B------:R1:W4:Y:S01]  /*1d50*/  @P2 LDG.E.U16 R107, [R62.64] ;  /* 0x000000043e6b2981 */ /* 0x000322000c1e1500 */
[----:B------:R-:W-:Y:S01]  /*1d60*/  ISETP.GT.AND P2, PT, R170, 0x1f, PT ;  /* 0x0000001faa00780c */ /* 0x000fe20003f44270 */
[----:B------:R-:W-:-:S02]  /*1d70*/  IMAD.WIDE R66, R24, 0x2, R188 ;  /* 0x0000000218427825 */ /* 0x000fc400078e02bc */
[----:B------:R0:W4:Y:S02]  /*1d80*/  @P3 LDG.E.U16 R108, [R64.64] ;  /* 0x00000004406c3981 */ /* 0x000124000c1e1500 */
[----:B------:R-:W-:Y:S01]  /*1d90*/  IMAD.WIDE R60, R22, 0x2, R188 ;  /* 0x00000002163c7825 */ /* 0x000fe200078e02bc */
[C---:B------:R-:W-:Y:S01]  /*1da0*/  ISETP.GT.AND P3, PT, R170.reuse, 0x20, PT ;  /* 0x00000020aa00780c */ /* 0x040fe20003f64270 */
[----:B------:R1:W4:Y:S01]  /*1db0*/  @P4 LDG.E.U16 R109, [R66.64] ;  /* 0x00000004426d4981 */ /* 0x000322000c1e1500 */
[----:B------:R-:W-:-:S03]  /*1dc0*/  ISETP.GT.AND P4, PT, R170, 0x21, PT ;  /* 0x00000021aa00780c */ /* 0x000fc60003f84270 */
[----:B------:R1:W4:Y:S01]  /*1dd0*/  @P1 LDG.E.U16 R111, [R60.64] ;  /* 0x000000043c6f1981 */ /* 0x000322000c1e1500 */
[----:B------:R-:W-:Y:S01]  /*1de0*/  ISETP.GT.AND P1, PT, R170, 0x23, PT ;  /* 0x00000023aa00780c */ /* 0x000fe20003f24270 */
[----:B0-----:R-:W-:Y:S01]  /*1df0*/  IMAD.WIDE R58, R23, 0x2, R188 ;  /* 0x00000002173a7825 */ /* 0x001fe200078e02bc */
[----:B------:R-:W-:Y:S02]  /*1e00*/  PRMT R110, RZ, 0x7610, R110 ;  /* 0x00007610ff6e7816 */ /* 0x000fe4000000006e */
[----:B------:R-:W-:Y:S01]  /*1e10*/  PRMT R113, RZ, 0x7610, R113 ;  /* 0x00007610ff717816 */ /* 0x000fe20000000071 */
[----:B-1----:R-:W-:Y:S01]  /*1e20*/  IMAD.WIDE R62, R21, 0x2, R188 ;  /* 0x00000002153e7825 */ /* 0x002fe200078e02bc */
[----:B------:R-:W-:Y:S02]  /*1e30*/  PRMT R112, RZ, 0x7610, R112 ;  /* 0x00007610ff707816 */ /* 0x000fe40000000070 */
[----:B------:R-:W-:Y:S01]  /*1e40*/  PRMT R114, RZ, 0x7610, R114 ;  /* 0x00007610ff727816 */ /* 0x000fe20000000072 */
[----:B------:R0:W4:Y:S01]  /*1e50*/  @P0 LDG.E.U16 R110, [R58.64] ;  /* 0x000000043a6e0981 */ /* 0x000122000c1e1500 */
        /* <DEDUP_REMOVED lines=9> */
[----:B------:R1:W5:Y:S01]  /*1ef0*/  @P4 LDG.E.U16 R114, [R66.64] ;  /* 0x0000000442724981 */ /* 0x000362000c1e1500 */
[----:B------:R-:W-:-:S03]  /*1f00*/  ISETP.GT.AND P4, PT, R170, 0x26, PT ;  /* 0x00000026aa00780c */ /* 0x000fc60003f84270 */
[----:B------:R1:W5:Y:S01]  /*1f10*/  @P1 LDG.E.U16 R116, [R60.64] ;  /* 0x000000043c741981 */ /* 0x000362000c1e1500 */
[----:B------:R-:W-:Y:S01]  /*1f20*/  ISETP.GT.AND P1, PT, R170, 0x28, PT ;  /* 0x00000028aa00780c */ /* 0x000fe20003f24270 */
[----:B0-----:R-:W-:Y:S01]  /*1f30*/  IMAD.WIDE R58, R18, 0x2, R188 ;  /* 0x00000002123a7825 */ /* 0x001fe200078e02bc */
[----:B------:R-:W-:Y:S02]  /*1f40*/  PRMT R115, RZ, 0x7610, R115 ;  /* 0x00007610ff737816 */ /* 0x000fe40000000073 */
[----:B------:R-:W-:Y:S01]  /*1f50*/  PRMT R117, RZ, 0x7610, R117 ;  /* 0x00007610ff757816 */ /* 0x000fe20000000075 */
[----:B-1----:R-:W-:Y:S01]  /*1f60*/  IMAD.WIDE R62, R16, 0x2, R188 ;  /* 0x00000002103e7825 */ /* 0x002fe200078e02bc */
[----:B------:R-:W-:Y:S02]  /*1f70*/  PRMT R118, RZ, 0x7610, R118 ;  /* 0x00007610ff767816 */ /* 0x000fe40000000076 */
[----:B------:R-:W-:Y:S01]  /*1f80*/  PRMT R119, RZ, 0x7610, R119 ;  /* 0x00007610ff777816 */ /* 0x000fe20000000077 */
[----:B------:R0:W5:Y:S01]  /*1f90*/  @P0 LDG.E.U16 R115, [R58.64] ;  /* 0x000000043a730981 */ /* 0x000162000c1e1500 */
[----:B------:R-:W-:Y:S01]  /*1fa0*/  PRMT R120, RZ, 0x7610, R120 ;  /* 0x00007610ff787816 */ /* 0x000fe20000000078 */
[--C-:B------:R-:W-:Y:S01]  /*1fb0*/  IMAD.WIDE R64, R15, 0x2, R188.reuse ;  /* 0x000000020f407825 */ /* 0x100fe200078e02bc */
[C---:B------:R-:W-:Y:S01]  /*1fc0*/  ISETP.GT.AND P0, PT, R170.reuse, 0x27, PT ;  /* 0x00000027aa00780c */ /* 0x040fe20003f04270 */
[----:B------:R1:W5:Y:S01]  /*1fd0*/  @P2 LDG.E.U16 R117, [R62.64] ;  /* 0x000000043e752981 */ /* 0x000362000c1e1500 */
[----:B------:R-:W-:Y:S01]  /*1fe0*/  ISETP.GT.AND P2, PT, R170, 0x29, PT ;  /* 0x00000029aa00780c */ /* 0x000fe20003f44270 */
[----:B------:R-:W-:-:S02]  /*1ff0*/  IMAD.WIDE R66, R14, 0x2, R188 ;  /* 0x000000020e427825 */ /* 0x000fc400078e02bc */
[----:B------:R0:W5:Y:S02]  /*2000*/  @P3 LDG.E.U16 R118, [R64.64] ;  /* 0x0000000440763981 */ /* 0x000164000c1e1500 */
        /* <DEDUP_REMOVED lines=34> */
[----:B------:R-:W-:-:S02]  /*2230*/  IMAD.WIDE R64, R148, 0x2, R188 ;  /* 0x0000000294407825 */ /* 0x000fc400078e02bc */
[----:B------:R1:W5:Y:S01]  /*2240*/  @P2 LDG.E.U16 R171, [R62.64] ;  /* 0x000000043eab2981 */ /* 0x000362000c1e1500 */
[----:B------:R-:W-:Y:S01]  /*2250*/  ISETP.GT.AND P2, PT, R170, 0x32, PT ;  /* 0x00000032aa00780c */ /* 0x000fe20003f44270 */
[--C-:B------:R-:W-:Y:S02]  /*2260*/  IMAD.WIDE R66, R149, 0x2, R188.reuse ;  /* 0x0000000295427825 */ /* 0x100fe400078e02bc */
[----:B------:R1:W5:Y:S02]  /*2270*/  @P3 LDG.E.U16 R191, [R64.64] ;  /* 0x0000000440bf3981 */ /* 0x000364000c1e1500 */
[----:B0-----:R-:W-:Y:S01]  /*2280*/  IMAD.WIDE R58, R150, 0x2, R188 ;  /* 0x00000002963a7825 */ /* 0x001fe200078e02bc */
[C---:B------:R-:W-:Y:S01]  /*2290*/  ISETP.GT.AND P3, PT, R170.reuse, 0x33, PT ;  /* 0x00000033aa00780c */ /* 0x040fe20003f64270 */
[----:B------:R0:W5:Y:S01]  /*22a0*/  @P4 LDG.E.U16 R194, [R66.64] ;  /* 0x0000000442c24981 */ /* 0x000162000c1e1500 */
[----:B------:R-:W-:-:S03]  /*22b0*/  ISETP.GT.AND P4, PT, R170, 0x38, PT ;  /* 0x00000038aa00780c */ /* 0x000fc60003f84270 */
[----:B------:R0:W5:Y:S01]  /*22c0*/  @P1 LDG.E.U16 R198, [R58.64] ;  /* 0x000000043ac61981 */ /* 0x000162000c1e1500 */
[----:B------:R-:W-:Y:S01]  /*22d0*/  ISETP.GT.AND P1, PT, R170, 0x34, PT ;  /* 0x00000034aa00780c */ /* 0x000fe20003f24270 */
[----:B------:R-:W-:Y:S01]  /*22e0*/  IMAD.WIDE R60, R151, 0x2, R188 ;  /* 0x00000002973c7825 */ /* 0x000fe200078e02bc */
[----:B------:R-:W-:Y:S02]  /*22f0*/  PRMT R193, RZ, 0x7610, R193 ;  /* 0x00007610ffc17816 */ /* 0x000fe400000000c1 */
[----:B------:R-:W-:Y:S01]  /*2300*/  PRMT R196, RZ, 0x7610, R196 ;  /* 0x00007610ffc47816 */ /* 0x000fe200000000c4 */
[----:B-1----:R-:W-:Y:S01]  /*2310*/  IMAD.WIDE R62, R152, 0x2, R188 ;  /* 0x00000002983e7825 */ /* 0x002fe200078e02bc */
[----:B------:R-:W-:Y:S02]  /*2320*/  PRMT R200, RZ, 0x7610, R200 ;  /* 0x00007610ffc87816 */ /* 0x000fe400000000c8 */
[----:B------:R1:W5:Y:S01]  /*2330*/  @P2 LDG.E.U16 R193, [R60.64] ;  /* 0x000000043cc12981 */ /* 0x000362000c1e1500 */
[----:B------:R-:W-:Y:S01]  /*2340*/  PRMT R197, RZ, 0x7610, R197 ;  /* 0x00007610ffc57816 */ /* 0x000fe200000000c5 */
[--C-:B------:R-:W-:Y:S01]  /*2350*/  IMAD.WIDE R64, R157, 0x2, R188.reuse ;  /* 0x000000029d407825 */ /* 0x100fe200078e02bc */
[C---:B------:R-:W-:Y:S01]  /*2360*/  ISETP.GT.AND P0, PT, R170.reuse, RZ, PT ;  /* 0x000000ffaa00720c */ /* 0x040fe20003f04270 */
[----:B------:R1:W5:Y:S01]  /*2370*/  @P3 LDG.E.U16 R196, [R62.64] ;  /* 0x000000043ec43981 */ /* 0x000362000c1e1500 */
[C---:B------:R-:W-:Y:S01]  /*2380*/  ISETP.GT.AND P2, PT, R170.reuse, 0x35, PT ;  /* 0x00000035aa00780c */ /* 0x040fe20003f44270 */
[----:B0-----:R-:W-:Y:S01]  /*2390*/  IMAD.WIDE R58, R153, 0x2, R188 ;  /* 0x00000002993a7825 */ /* 0x001fe200078e02bc */
[C---:B------:R-:W-:Y:S01]  /*23a0*/  ISETP.GT.AND P3, PT, R170.reuse, 0x36, PT ;  /* 0x00000036aa00780c */ /* 0x040fe20003f64270 */
[----:B------:R0:W5:Y:S01]  /*23b0*/  @P4 LDG.E.U16 R200, [R64.64] ;  /* 0x0000000440c84981 */ /* 0x000162000c1e1500 */
[----:B------:R-:W-:-:S03]  /*23c0*/  ISETP.GT.AND P4, PT, R170, 0x39, PT ;  /* 0x00000039aa00780c */ /* 0x000fc60003f84270 */
[----:B------:R0:W5:Y:S01]  /*23d0*/  @P1 LDG.E.U16 R197, [R58.64] ;  /* 0x000000043ac51981 */ /* 0x000162000c1e1500 */
[----:B------:R-:W-:Y:S01]  /*23e0*/  ISETP.GT.AND P1, PT, R170, 0x3b, PT ;  /* 0x0000003baa00780c */ /* 0x000fe20003f24270 */
[----:B-1----:R-:W-:Y:S01]  /*23f0*/  IMAD.WIDE R60, R154, 0x2, R188 ;  /* 0x000000029a3c7825 */ /* 0x002fe200078e02bc */
[----:B------:R-:W-:Y:S02]  /*2400*/  PRMT R202, RZ, 0x7610, R202 ;  /* 0x00007610ffca7816 */ /* 0x000fe400000000ca */
[----:B------:R-:W-:Y:S01]  /*2410*/  PRMT R204, RZ, 0x7610, R204 ;  /* 0x00007610ffcc7816 */ /* 0x000fe200000000cc */
[----:B------:R-:W-:Y:S01]  /*2420*/  IMAD.WIDE R62, R155, 0x2, R188 ;  /* 0x000000029b3e7825 */ /* 0x000fe200078e02bc */
[----:B------:R-:W-:Y:S02]  /*2430*/  PRMT R195, RZ, 0x7610, R195 ;  /* 0x00007610ffc37816 */ /* 0x000fe400000000c3 */
[----:B------:R-:W5:Y:S01]  /*2440*/  @P0 LDG.E.U16 R202, [R188.64] ;  /* 0x00000004bcca0981 */ /* 0x000f62000c1e1500 */
[----:B------:R-:W-:Y:S01]  /*2450*/  PRMT R206, RZ, 0x7610, R206 ;  /* 0x00007610ffce7816 */ /* 0x000fe200000000ce */
[----:B0-----:R-:W-:Y:S01]  /*2460*/  IMAD.WIDE R64, R158, 0x2, R188 ;  /* 0x000000029e407825 */ /* 0x001fe200078e02bc */
[----:B------:R-:W-:Y:S01]  /*2470*/  PRMT R208, RZ, 0x7610, R208 ;  /* 0x00007610ffd07816 */ /* 0x000fe200000000d0 */
[----:B------:R0:W5:Y:S01]  /*2480*/  @P2 LDG.E.U16 R204, [R60.64] ;  /* 0x000000043ccc2981 */ /* 0x000162000c1e1500 */
[----:B------:R-:W-:-:S02]  /*2490*/  ISETP.GT.AND P5, PT, R170, 0x3a, PT ;  /* 0x0000003aaa00780c */ /* 0x000fc40003fa4270 */
[----:B------:R-:W-:Y:S01]  /*24a0*/  ISETP.GT.AND P0, PT, R170, 0x37, PT ;  /* 0x00000037aa00780c */ /* 0x000fe20003f04270 */
[----:B------:R1:W5:Y:S01]  /*24b0*/  @P3 LDG.E.U16 R195, [R62.64] ;  /* 0x000000043ec33981 */ /* 0x000362000c1e1500 */
[----:B------:R-:W-:-:S03]  /*24c0*/  PRMT R199, RZ, 0x7610, R199 ;  /* 0x00007610ffc77816 */ /* 0x000fc600000000c7 */
[----:B------:R1:W5:Y:S01]  /*24d0*/  @P4 LDG.E.U16 R206, [R64.64] ;  /* 0x0000000440ce4981 */ /* 0x000362000c1e1500 */
[--C-:B0-----:R-:W-:Y:S01]  /*24e0*/  IMAD.WIDE R60, R160, 0x2, R188.reuse ;  /* 0x00000002a03c7825 */ /* 0x101fe200078e02bc */
[C---:B------:R-:W-:Y:S02]  /*24f0*/  ISETP.GT.AND P2, PT, R170.reuse, 0x3c, PT ;  /* 0x0000003caa00780c */ /* 0x040fe40003f44270 */
[C---:B------:R-:W-:Y:S02]  /*2500*/  ISETP.GT.AND P3, PT, R170.reuse, 0x3d, PT ;  /* 0x0000003daa00780c */ /* 0x040fe40003f64270 */
[----:B------:R0:W5:Y:S01]  /*2510*/  @P1 LDG.E.U16 R208, [R60.64] ;  /* 0x000000043cd01981 */ /* 0x000162000c1e1500 */
[C---:B------:R-:W-:Y:S02]  /*2520*/  ISETP.GT.AND P4, PT, R170.reuse, 0x3e, PT ;  /* 0x0000003eaa00780c */ /* 0x040fe40003f84270 */
[----:B------:R-:W-:Y:S01]  /*2530*/  ISETP.GT.AND P1, PT, R170, 0x3f, PT ;  /* 0x0000003faa00780c */ /* 0x000fe20003f24270 */
[----:B------:R-:W-:Y:S01]  /*2540*/  IMAD.WIDE R66, R159, 0x2, R188 ;  /* 0x000000029f427825 */ /* 0x000fe200078e02bc */
[----:B------:R-:W-:-:S03]  /*2550*/  PRMT R201, RZ, 0x7610, R201 ;  /* 0x00007610ffc97816 */ /* 0x000fc600000000c9 */
[----:B------:R-:W-:Y:S01]  /*2560*/  IMAD.WIDE R58, R156, 0x2, R188 ;  /* 0x000000029c3a7825 */ /* 0x000fe200078e02bc */
[----:B------:R0:W5:Y:S01]  /*2570*/  @P5 LDG.E.U16 R199, [R66.64] ;  /* 0x0000000442c75981 */ /* 0x000162000c1e1500 */
[----:B------:R-:W-:Y:S02]  /*2580*/  PRMT R203, RZ, 0x7610, R203 ;  /* 0x00007610ffcb7816 */ /* 0x000fe400000000cb */
[----:B------:R-:W-:Y:S01]  /*2590*/  PRMT R210, RZ, 0x7610, R210 ;  /* 0x00007610ffd27816 */ /* 0x000fe200000000d2 */
[----:B------:R0:W5:Y:S01]  /*25a0*/  @P0 LDG.E.U16 R201, [R58.64] ;  /* 0x000000043ac90981 */ /* 0x000162000c1e1500 */
[----:B------:R-:W-:Y:S01]  /*25b0*/  PRMT R205, RZ, 0x7610, R205 ;  /* 0x00007610ffcd7816 */ /* 0x000fe200000000cd */
[----:B-1----:R-:W-:Y:S01]  /*25c0*/  IMAD.WIDE R62, R161, 0x2, R188 ;  /* 0x00000002a13e7825 */ /* 0x002fe200078e02bc */
[----:B------:R-:W-:-:S03]  /*25d0*/  PRMT R207, RZ, 0x7610, R207 ;  /* 0x00007610ffcf7816 */ /* 0x000fc600000000cf */
[--C-:B------:R-:W-:Y:S01]  /*25e0*/  IMAD.WIDE R64, R162, 0x2, R188.reuse ;  /* 0x00000002a2407825 */ /* 0x100fe200078e02bc */
[----:B------:R1:W5:Y:S03]  /*25f0*/  @P2 LDG.E.U16 R203, [R62.64] ;  /* 0x000000043ecb2981 */ /* 0x000366000c1e1500 */
[--C-:B0-----:R-:W-:Y:S01]  /*2600*/  IMAD.WIDE R66, R163, 0x2, R188.reuse ;  /* 0x00000002a3427825 */ /* 0x101fe200078e02bc */
[----:B------:R0:W5:Y:S03]  /*2610*/  @P3 LDG.E.U16 R210, [R64.64] ;  /* 0x0000000440d23981 */ /* 0x000166000c1e1500 */
[----:B------:R-:W-:Y:S01]  /*2620*/  IMAD.WIDE R58, R164, 0x2, R188 ;  /* 0x00000002a43a7825 */ /* 0x000fe200078e02bc */
[----:B------:R0:W5:Y:S04]  /*2630*/  @P4 LDG.E.U16 R205, [R66.64] ;  /* 0x0000000442cd4981 */ /* 0x000168000c1e1500 */
[----:B------:R0:W5:Y:S04]  /*2640*/  @P1 LDG.E.U16 R207, [R58.64] ;  /* 0x000000043acf1981 */ /* 0x000168000c1e1500 */
[----:B------:R-:W-:Y:S01]  /*2650*/  BAR.SYNC.DEFER_BLOCKING 0x0 ;  /* 0x0000000000007b1d */ /* 0x000fe20000010000 */
[----:B------:R-:W-:Y:S01]  /*2660*/  ISETP.GE.AND P0, PT, R167, R170, PT ;  /* 0x000000aaa700720c */ /* 0x000fe20003f06270 */
[----:B------:R-:W-:Y:S01]  /*2670*/  IMAD.WIDE R60, R166, 0x2, R172 ;  /* 0x00000002a63c7825 */ /* 0x000fe200078e02ac */
[----:B------:R-:W-:-:S02]  /*2680*/  PRMT R212, RZ, 0x7610, R212 ;  /* 0x00007610ffd47816 */ /* 0x000fc400000000d4 */
[----:B------:R-:W-:Y:S01]  /*2690*/  PRMT R216, RZ, 0x7610, R216 ;  /* 0x00007610ffd87816 */ /* 0x000fe200000000d8 */
[----:B-1----:R-:W-:Y:S01]  /*26a0*/  IMAD.WIDE R62, R166, 0x2, R176 ;  /* 0x00000002a63e7825 */ /* 0x002fe200078e02b0 */
[----:B------:R-:W-:-:S03]  /*26b0*/  PRMT R220, RZ, 0x7610, R220 ;  /* 0x00007610ffdc7816 */ /* 0x000fc600000000dc */
[C---:B0-----:R-:W-:Y:S01]  /*26c0*/  IMAD.WIDE R64, R166.reuse, 0x2, R180 ;  /* 0x00000002a6407825 */ /* 0x041fe200078e02b4 */
[----:B------:R-:W-:Y:S02]  /*26d0*/  PRMT R224, RZ, 0x7610, R224 ;  /* 0x00007610ffe07816 */ /* 0x000fe400000000e0 */
[----:B------:R-:W-:Y:S01]  /*26e0*/  PRMT R214, RZ, 0x7610, R214 ;  /* 0x00007610ffd67816 */ /* 0x000fe200000000d6 */
[C---:B------:R-:W-:Y:S01]  /*26f0*/  IMAD.WIDE R58, R166.reuse, 0x2, R184 ;  /* 0x00000002a63a7825 */ /* 0x040fe200078e02b8 */
[----:B------:R-:W-:Y:S02]  /*2700*/  PRMT R218, RZ, 0x7610, R218 ;  /* 0x00007610ffda7816 */ /* 0x000fe400000000da */
[----:B------:R-:W-:Y:S01]  /*2710*/  PRMT R222, RZ, 0x7610, R222 ;  /* 0x00007610ffde7816 */ /* 0x000fe200000000de */
[C---:B------:R-:W-:Y:S01]  /*2720*/  IMAD.WIDE R66, R166.reuse, 0x2, R186 ;  /* 0x00000002a6427825 */ /* 0x040fe200078e02ba */
[----:B------:R-:W-:Y:S01]  /*2730*/  PRMT R226, RZ, 0x7610, R226 ;  /* 0x00007610ffe27816 */ /* 0x000fe200000000e2 */
[----:B------:R0:W5:Y:S04]  /*2740*/  @!P0 LDG.E.U16 R212, [R60.64] ;  /* 0x000000043cd48981 */ /* 0x000168000c1e1500 */
[----:B------:R1:W5:Y:S04]  /*2750*/  @!P0 LDG.E.U16 R216, [R62.64] ;  /* 0x000000043ed88981 */ /* 0x000368000c1e1500 */
[----:B------:R1:W5:Y:S01]  /*2760*/  @!P0 LDG.E.U16 R220, [R64.64] ;  /* 0x0000000440dc8981 */ /* 0x000362000c1e1500 */
[----:B0-----:R-:W-:-:S03]  /*2770*/  IMAD.WIDE R60, R166, 0x2, R174 ;  /* 0x00000002a63c7825 */ /* 0x001fc600078e02ae */
[----:B------:R-:W5:Y:S01]  /*2780*/  @!P0 LDG.E.U16 R224, [R58.64] ;  /* 0x000000043ae08981 */ /* 0x000f62000c1e1500 */
[----:B-1----:R-:W-:-:S03]  /*2790*/  IMAD.WIDE R62, R166, 0x2, R178 ;  /* 0x00000002a63e7825 */ /* 0x002fc600078e02b2 */
[----:B------:R-:W5:Y:S01]  /*27a0*/  @!P0 LDG.E.U16 R214, [R60.64] ;  /* 0x000000043cd68981 */ /* 0x000f62000c1e1500 */
[----:B------:R-:W-:-:S03]  /*27b0*/  IMAD.WIDE R64, R166, 0x2, R182 ;  /* 0x00000002a6407825 */ /* 0x000fc600078e02b6 */
[----:B------:R-:W5:Y:S04]  /*27c0*/  @!P0 LDG.E.U16 R218, [R62.64] ;  /* 0x000000043eda8981 */ /* 0x000f68000c1e1500 */
[----:B------:R-:W5:Y:S04]  /*27d0*/  @!P0 LDG.E.U16 R222, [R64.64] ;  /* 0x0000000440de8981 */ /* 0x000f68000c1e1500 */
[----:B------:R-:W5:Y:S04]  /*27e0*/  @!P0 LDG.E.U16 R226, [R66.64] ;  /* 0x0000000442e28981 */ /* 0x000f68000c1e1500 */
[----:B--2---:R-:W-:Y:S04]  /*27f0*/  STS.U16 [R3+0x1000], R54 ;  /* 0x0010003603007388 */ /* 0x004fe80000000400 */
[----:B------:R-:W-:Y:S04]  /*2800*/  STS.U16 [R3+0x2000], R72 ;  /* 0x0020004803007388 */ /* 0x000fe80000000400 */
[----:B---3--:R-:W-:Y:S04]  /*2810*/  STS.U16 [R3+0x3000], R104 ;  /* 0x0030006803007388 */ /* 0x008fe80000000400 */
[----:B----4-:R-:W-:Y:S04]  /*2820*/  STS.U16 [R3+0x4000], R112 ;  /* 0x0040007003007388 */ /* 0x010fe80000000400 */
[----:B-----5:R-:W-:Y:S04]  /*2830*/  STS.U16 [R3+0x5000], R120 ;  /* 0x0050007803007388 */ /* 0x020fe80000000400 */
[----:B------:R-:W-:Y:S04]  /*2840*/  STS.U16 [R3+0x6000], R194 ;  /* 0x006000c203007388 */ /* 0x000fe80000000400 */
[----:B------:R-:W-:Y:S04]  /*2850*/  STS.U16 [R3+0x7000], R200 ;  /* 0x007000c803007388 */ /* 0x000fe80000000400 */
[----:B------:R-:W-:Y:S04]  /*2860*/  STS.U16 [R3], R202 ;  /* 0x000000ca03007388 */ /* 0x000fe80000000400 */
[----:B------:R-:W-:Y:S04]  /*2870*/  STS.U16 [R135+0x200], R48 ;  /* 0x0002003087007388 */ /* 0x000fe80000000400 */
        /* <DEDUP_REMOVED lines=63> */
[----:B------:R-:W-:Y:S06]  /*2c70*/  BAR.SYNC.DEFER_BLOCKING 0x0 ;  /* 0x0000000000007b1d */ /* 0x000fec0000010000 */
[----:B------:R-:W-:Y:S04]  /*2c80*/  LDSM.16.MT88.4 R100, [R4] ;  /* 0x000000000464783b */ /* 0x000fe80000004200 */
[----:B------:R-:W0:Y:S04]  /*2c90*/  LDSM.16.M88.4 R48, [R5+0x8000] ;  /* 0x008000000530783b */ /* 0x000e280000000200 */
[----:B------:R-:W1:Y:S04]  /*2ca0*/  LDSM.16.M88.4 R52, [R5+0x8400] ;  /* 0x008400000534783b */ /* 0x000e680000000200 */
[----:B------:R-:W2:Y:S04]  /*2cb0*/  LDSM.16.M88.4 R56, [R5+0x8800] ;  /* 0x008800000538783b */ /* 0x000ea80000000200 */
[----:B------:R-:W3:Y:S04]  /*2cc0*/  LDSM.16.M88.4 R60, [R5+0x8c00] ;  /* 0x008c0000053c783b */ /* 0x000ee80000000200 */
[----:B------:R-:W4:Y:S04]  /*2cd0*/  LDSM.16.MT88.4 R64, [R4+0x100] ;  /* 0x000100000440783b */ /* 0x000f280000004200 */
[----:B------:R-:W5:Y:S04]  /*2ce0*/  LDSM.16.MT88.4 R68, [R4+0x2000] ;  /* 0x002000000444783b */ /* 0x000f680000004200 */
[----:B------:R-:W3:Y:S04]  /*2cf0*/  LDSM.16.MT88.4 R72, [R4+0x2100] ;  /* 0x002100000448783b */ /* 0x000ee80000004200 */
[----:B------:R-:W-:Y:S04]  /*2d00*/  LDSM.16.M88.4 R104, [R144+0x8000] ;  /* 0x008000009068783b */ /* 0x000fe80000000200 */
[----:B------:R-:W-:Y:S04]  /*2d10*/  LDSM.16.M88.4 R108, [R144+0x8400] ;  /* 0x00840000906c783b */ /* 0x000fe80000000200 */
[----:B------:R-:W-:Y:S01]  /*2d20*/  LDSM.16.M88.4 R112, [R144+0x8800] ;  /* 0x008800009070783b */ /* 0x000fe20000000200 */
[C---:B0-----:R-:W-:Y:S03]  /*2d30*/  HMMA.16816.F32.BF16 R76, R100.reuse, R48, R76 ;  /* 0x00000030644c723c */ /* 0x041fe6000004184c */
[----:B------:R-:W-:Y:S04]  /*2d40*/  LDSM.16.M88.4 R116, [R144+0x8c00] ;  /* 0x008c00009074783b */ /* 0x000fe80000000200 */
[----:B------:R-:W-:Y:S01]  /*2d50*/  LDSM.16.MT88.4 R120, [R4+0x4100] ;  /* 0x004100000478783b */ /* 0x000fe20000004200 */
[C---:B-1----:R-:W-:Y:S08]  /*2d60*/  HMMA.16816.F32.BF16 R80, R100.reuse, R52, R80 ;  /* 0x000000346450723c */ /* 0x042ff00000041850 */
[C---:B--2---:R-:W-:Y:S08]  /*2d70*/  HMMA.16816.F32.BF16 R84, R100.reuse, R56, R84 ;  /* 0x000000386454723c */ /* 0x044ff00000041854 */
[----:B---3--:R-:W-:Y:S01]  /*2d80*/  HMMA.16816.F32.BF16 R88, R100, R60, R88 ;  /* 0x0000003c6458723c */ /* 0x008fe20000041858 */
[----:B------:R-:W0:Y:S07]  /*2d90*/  LDSM.16.MT88.4 R100, [R4+0x4000] ;  /* 0x004000000464783b */ /* 0x000e2e0000004200 */
[C---:B----4-:R-:W-:Y:S08]  /*2da0*/  HMMA.16816.F32.BF16 R92, R64.reuse, R48, R92 ;  /* 0x00000030405c723c */ /* 0x050ff0000004185c */
[C---:B------:R-:W-:Y:S08]  /*2db0*/  HMMA.16816.F32.BF16 R96, R64.reuse, R52, R96 ;  /* 0x000000344060723c */ /* 0x040ff00000041860 */
[C---:B------:R-:W-:Y:S08]  /*2dc0*/  HMMA.16816.F32.BF16 R124, R64.reuse, R56, R124 ;  /* 0x00000038407c723c */ /* 0x040ff0000004187c */
[----:B------:R-:W-:Y:S08]  /*2dd0*/  HMMA.16816.F32.BF16 R44, R64, R60, R44 ;  /* 0x0000003c402c723c */ /* 0x000ff0000004182c */
[C---:B-----5:R-:W-:Y:S08]  /*2de0*/  HMMA.16816.F32.BF16 R76, R68.reuse, R50, R76 ;  /* 0x00000032444c723c */ /* 0x060ff0000004184c */
[C---:B------:R-:W-:Y:S08]  /*2df0*/  HMMA.16816.F32.BF16 R80, R68.reuse, R54, R80 ;  /* 0x000000364450723c */ /* 0x040ff00000041850 */
[C---:B------:R-:W-:Y:S08]  /*2e00*/  HMMA.16816.F32.BF16 R84, R68.reuse, R58, R84 ;  /* 0x0000003a4454723c */ /* 0x040ff00000041854 */
[----:B------:R-:W-:Y:S08]  /*2e10*/  HMMA.16816.F32.BF16 R88, R68, R62, R88 ;  /* 0x0000003e4458723c */ /* 0x000ff00000041858 */
[C---:B------:R-:W-:Y:S01]  /*2e20*/  HMMA.16816.F32.BF16 R92, R72.reuse, R50, R92 ;  /* 0x00000032485c723c */ /* 0x040fe2000004185c */
[----:B------:R-:W-:Y:S07]  /*2e30*/  LDSM.16.MT88.4 R48, [R4+0x6100] ;  /* 0x006100000430783b */ /* 0x000fee0000004200 */
[C---:B------:R-:W-:Y:S01]  /*2e40*/  HMMA.16816.F32.BF16 R96, R72.reuse, R54, R96 ;  /* 0x000000364860723c */ /* 0x040fe20000041860 */
[----:B------:R-:W1:Y:S07]  /*2e50*/  LDSM.16.MT88.4 R52, [R4+0x6000] ;  /* 0x006000000434783b */ /* 0x000e6e0000004200 */
[C---:B------:R-:W-:Y:S08]  /*2e60*/  HMMA.16816.F32.BF16 R124, R72.reuse, R58, R124 ;  /* 0x0000003a487c723c */ /* 0x040ff0000004187c */
[----:B------:R-:W-:Y:S08]  /*2e70*/  HMMA.16816.F32.BF16 R44, R72, R62, R44 ;  /* 0x0000003e482c723c */ /* 0x000ff0000004182c */
[C---:B0-----:R-:W-:Y:S08]  /*2e80*/  HMMA.16816.F32.BF16 R76, R100.reuse, R104, R76 ;  /* 0x00000068644c723c */ /* 0x041ff0000004184c */
[C---:B------:R-:W-:Y:S08]  /*2e90*/  HMMA.16816.F32.BF16 R80, R100.reuse, R108, R80 ;  /* 0x0000006c6450723c */ /* 0x040ff00000041850 */
[C---:B------:R-:W-:Y:S08]  /*2ea0*/  HMMA.16816.F32.BF16 R84, R100.reuse, R112, R84 ;  /* 0x000000706454723c */ /* 0x040ff00000041854 */
[----:B------:R-:W-:Y:S08]  /*2eb0*/  HMMA.16816.F32.BF16 R88, R100, R116, R88 ;  /* 0x000000746458723c */ /* 0x000ff00000041858 */
[C---:B------:R-:W-:Y:S08]  /*2ec0*/  HMMA.16816.F32.BF16 R92, R120.reuse, R104, R92 ;  /* 0x00000068785c723c */ /* 0x040ff0000004185c */
[C---:B------:R-:W-:Y:S08]  /*2ed0*/  HMMA.16816.F32.BF16 R96, R120.reuse, R108, R96 ;  /* 0x0000006c7860723c */ /* 0x040ff00000041860 */
[C---:B------:R-:W-:Y:S08]  /*2ee0*/  HMMA.16816.F32.BF16 R124, R120.reuse, R112, R124 ;  /* 0x00000070787c723c */ /* 0x040ff0000004187c */
[----:B------:R-:W-:Y:S01]  /*2ef0*/  HMMA.16816.F32.BF16 R44, R120, R116, R44 ;  /* 0x00000074782c723c */ /* 0x000fe2000004182c */
[----:B------:R-:W-:-:S04]  /*2f00*/  IADD3 R165, R165, -0x1, RZ ;  /* 0xffffffffa5a57810 */ /* 0x000fc80007ffe0ff */
[----:B------:R-:W-:-:S03]  /*2f10*/  ISETP.NE.U32.AND P0, PT, R165, RZ, PT ;  /* 0x000000ffa500720c */ /* 0x000fc60003f05070 */
[----:B-1----:R-:W-:Y:S01]  /*2f20*/  HMMA.16816.F32.BF16 R76, R52, R106, R76 ;  /* 0x0000006a344c723c */ /* 0x002fe2000004184c */
[----:B------:R-:W-:Y:S01]  /*2f30*/  IMAD.WIDE R186, R2, 0x2, R186 ;  /* 0x0000000202ba7825 */ /* 0x000fe200078e02ba */
[----:B------:R-:W-:-:S03]  /*2f40*/  IADD3 R170, R170, -0x40, RZ ;  /* 0xffffffc0aaaa7810 */ /* 0x000fc60007ffe0ff */
[----:B------:R-:W-:-:S03]  /*2f50*/  IMAD.WIDE R184, R2, 0x2, R184 ;  /* 0x0000000202b87825 */ /* 0x000fc600078e02b8 */
[----:B------:R-:W-:Y:S01]  /*2f60*/  HMMA.16816.F32.BF16 R80, R52, R110, R80 ;  /* 0x0000006e3450723c */ /* 0x000fe20000041850 */
[----:B------:R-:W-:-:S04]  /*2f70*/  IMAD.WIDE R182, R2, 0x2, R182 ;  /* 0x0000000202b67825 */ /* 0x000fc800078e02b6 */
        /* <DEDUP_REMOVED lines=8> */
[----:B------:R-:W-:-:S07]  /*3000*/  IMAD.WIDE R188, R0, 0x2, R188 ;  /* 0x0000000200bc7825 */ /* 0x000fce00078e02bc */
[C---:B------:R-:W-:Y:S08]  /*3010*/  HMMA.16816.F32.BF16 R96, R48.reuse, R110, R96 ;  /* 0x0000006e3060723c */ /* 0x040ff00000041860 */
[C---:B------:R-:W-:Y:S08]  /*3020*/  HMMA.16816.F32.BF16 R124, R48.reuse, R114, R124 ;  /* 0x00000072307c723c */ /* 0x040ff0000004187c */
[----:B------:R-:W-:Y:S01]  /*3030*/  HMMA.16816.F32.BF16 R44, R48, R118, R44 ;  /* 0x00000076302c723c */ /* 0x000fe2000004182c */
[----:B------:R-:W-:Y:S01]  /*3040*/  @!P0 CALL.REL.NOINC `(.L_x_1) ;  /* 0x0000001000008944 */ /* 0x000fe20003c00000 */
[----:B------:R-:W-:Y:S06]  /*3050*/  BRA `(.L_x_2) ;  /* 0xffffe5f000007947 */ /* 0x000fec000383ffff */
.L_x_1:
[----:B------:R-:W-:-:S06]  /*3060*/  NOP ;  /* 0x0000000000007918 */ /* 0x000fcc0000000000 */
[----:B------:R-:W-:-:S08]  /*3070*/  NOP ;  /* 0x0000000000007918 */ /* 0x000fd00000000000 */
[----:B------:R-:W-:Y:S02]  /*3080*/  F2FP.BF16.PACK_AB R21, R99, R98 ;  /* 0x000000626315723e */ /* 0x000fe400000010ff */
[----:B------:R-:W-:-:S02]  /*3090*/  F2FP.BF16.PACK_AB R97, R97, R96 ;  /* 0x000000606161723e */ /* 0x000fc400000010ff */
[----:B------:R-:W-:Y:S02]  /*30a0*/  F2FP.BF16.PACK_AB R13, R83, R82 ;  /* 0x00000052530d723e */ /* 0x000fe400000010ff */
[----:B------:R-:W-:Y:S02]  /*30b0*/  F2FP.BF16.PACK_AB R81, R81, R80 ;  /* 0x000000505151723e */ /* 0x000fe400000010ff */
[----:B------:R-:W-:Y:S02]  /*30c0*/  F2FP.BF16.PACK_AB R23, R47, R46 ;  /* 0x0000002e2f17723e */ /* 0x000fe400000010ff */
[----:B------:R-:W-:Y:S02]  /*30d0*/  F2FP.BF16.PACK_AB R22, R127, R126 ;  /* 0x0000007e7f16723e */ /* 0x000fe400000010ff */
        /* <DEDUP_REMOVED lines=10> */
.L_x_0:
[----:B------:R-:W-:Y:S01]  /*3180*/  BAR.SYNC.DEFER_BLOCKING 0x0 ;  /* 0x0000000000007b1d */ /* 0x000fe20000010000 */
[----:B------:R-:W-:Y:S01]  /*3190*/  IMAD.SHL.U32 R0, R8, 0x8, RZ ;  /* 0x0000000808007824 */ /* 0x000fe200078e00ff */
[----:B------:R-:W-:Y:S01]  /*31a0*/  ISETP.GE.AND P0, PT, R6, c[0x0][0x178], PT ;  /* 0x00005e0006007a0c */ /* 0x000fe20003f06270 */
[C---:B------:R-:W-:Y:S02]  /*31b0*/  IMAD.SHL.U32 R2, R8.reuse, 0x200, RZ ;  /* 0x0000020008027824 */ /* 0x040fe400078e00ff */
[----:B------:R-:W-:Y:S01]  /*31c0*/  IMAD.SHL.U32 R3, R8, 0x4, RZ ;  /* 0x0000000408037824 */ /* 0x000fe200078e00ff */
[----:B------:R-:W-:Y:S01]  /*31d0*/  LOP3.LUT R4, R0, 0x700, RZ, 0xc0, !PT ;  /* 0x0000070000047812 */ /* 0x000fe200078ec0ff */
[----:B------:R-:W-:Y:S01]  /*31e0*/  IMAD.SHL.U32 R0, R8, 0x20, RZ ;  /* 0x0000002008007824 */ /* 0x000fe200078e00ff */
[----:B------:R-:W-:Y:S01]  /*31f0*/  LOP3.LUT R5, R2, 0x3000, RZ, 0xc0, !PT ;  /* 0x0000300002057812 */ /* 0x000fe200078ec0ff */
[----:B------:R-:W-:Y:S01]  /*3200*/  IMAD.SHL.U32 R8, R8, 0x800, RZ ;  /* 0x0000080008087824 */ /* 0x000fe200078e00ff */
[----:B------:R-:W-:Y:S01]  /*3210*/  LOP3.LUT R3, R4, 0x70, R3, 0xf8, !PT ;  /* 0x0000007004037812 */ /* 0x000fe200078ef803 */
[----:B------:R-:W-:Y:S01]  /*3220*/  IMAD R6, R6, c[0x0][0x194], RZ ;  /* 0x0000650006067a24 */ /* 0x000fe200078e02ff */
[----:B------:R-:W-:-:S02]  /*3230*/  LOP3.LUT R0, R5, 0x60, R0, 0xf8, !PT ;  /* 0x0000006005007812 */ /* 0x000fc400078ef800 */
[----:B------:R-:W-:Y:S02]  /*3240*/  LOP3.LUT R5, R8, 0x3000, RZ, 0xc0, !PT ;  /* 0x0000300008057812 */ /* 0x000fe400078ec0ff */
[----:B------:R-:W-:Y:S02]  /*3250*/  LOP3.LUT R3, R0, R3, RZ, 0x3c, !PT ;  /* 0x0000000300037212 */ /* 0x000fe400078e3cff */
[C---:B------:R-:W-:Y:S01]  /*3260*/  IADD3 R0, R7.reuse, 0x2, RZ ;  /* 0x0000000207007810 */ /* 0x040fe20007ffe0ff */
[----:B------:R-:W-:Y:S01]  /*3270*/  IMAD R168, R168, 0x10, R5 ;  /* 0x00000010a8a87824 */ /* 0x000fe200078e0205 */
[----:B------:R-:W-:Y:S02]  /*3280*/  IADD3 R2, R7, 0x1, RZ ;  /* 0x0000000107027810 */ /* 0x000fe40007ffe0ff */
[----:B------:R-:W-:Y:S01]  /*3290*/  LEA R29, P2, R6, c[0x0][0x170], 0x1 ;  /* 0x00005c00061d7a11 */ /* 0x000fe200078408ff */
[----:B------:R-:W-:Y:S01]  /*32a0*/  STS.128 [R3], R80 ;  /* 0x0000005003007388 */ /* 0x000fe20000000c00 */
[----:B------:R-:W-:-:S02]  /*32b0*/  LOP3.LUT R8, R168, 0x20, RZ, 0x3c, !PT ;  /* 0x00000020a8087812 */ /* 0x000fc400078e3cff */
[----:B------:R-:W-:Y:S01]  /*32c0*/  ISETP.LT.AND P4, PT, R0, c[0x0][0x17c], !P0 ;  /* 0x00005f0000007a0c */ /* 0x000fe20004781270 */
[----:B------:R0:W-:Y:S01]  /*32d0*/  STS.128 [R3+0x80], R12 ;  /* 0x0000800c03007388 */ /* 0x0001e20000000c00 */
[C---:B------:R-:W-:Y:S02]  /*32e0*/  ISETP.LT.AND P1, PT, R7.reuse, c[0x0][0x17c], !P0 ;  /* 0x00005f0007007a0c */ /* 0x040fe40004721270 */
[----:B------:R-:W-:Y:S01]  /*32f0*/  ISETP.LT.AND P5, PT, R2, c[0x0][0x17c], !P0 ;  /* 0x00005f0002007a0c */ /* 0x000fe200047a1270 */
[----:B------:R-:W-:Y:S01]  /*3300*/  STS.128 [R3+0x800], R96 ;  /* 0x0008006003007388 */ /* 0x000fe20000000c00 */
[----:B------:R-:W-:Y:S02]  /*3310*/  IADD3 R0, R7, 0x3, RZ ;  /* 0x0000000307007810 */ /* 0x000fe40007ffe0ff */
[----:B------:R-:W-:Y:S01]  /*3320*/  LEA.HI.X.SX32 R31, R6, c[0x0][0x174], 0x1, P2 ;  /* 0x00005d00061f7a11 */ /* 0x000fe200010f0eff */
[----:B------:R1:W-:Y:S04]  /*3330*/  STS.128 [R3+0x880], R20 ;  /* 0x0008801403007388 */ /* 0x0003e80000000c00 */
[----:B------:R-:W-:Y:S01]  /*3340*/  BAR.SYNC.DEFER_BLOCKING 0x0 ;  /* 0x0000000000007b1d */ /* 0x000fe20000010000 */
[----:B------:R-:W-:-:S02]  /*3350*/  ISETP.LT.AND P3, PT, R0, c[0x0][0x17c], !P0 ;  /* 0x00005f0000007a0c */ /* 0x000fc40004761270 */
[C---:B------:R-:W-:Y:S02]  /*3360*/  IADD3 R0, R7.reuse, 0x4, RZ ;  /* 0x0000000407007810 */ /* 0x040fe40007ffe0ff */
[----:B0-----:R-:W-:Y:S02]  /*3370*/  LOP3.LUT R12, R168, 0x40, RZ, 0x3c, !PT ;  /* 0x00000040a80c7812 */ /* 0x001fe400078e3cff */
[----:B------:R-:W-:Y:S02]  /*3380*/  ISETP.LT.AND P2, PT, R0, c[0x0][0x17c], !P0 ;  /* 0x00005f0000007a0c */ /* 0x000fe40004741270 */
[C---:B------:R-:W-:Y:S01]  /*3390*/  IADD3 R0, R7.reuse, 0x5, RZ ;  /* 0x0000000507007810 */ /* 0x040fe20007ffe0ff */
[----:B-1----:R-:W-:Y:S01]  /*33a0*/  IMAD R3, R7, c[0x0][0x198], RZ ;  /* 0x0000660007037a24 */ /* 0x002fe200078e02ff */
[----:B------:R-:W-:-:S04]  /*33b0*/  LOP3.LUT R20, R168, 0x60, RZ, 0x3c, !PT ;  /* 0x00000060a8147812 */ /* 0x000fc800078e3cff */
[C---:B------:R-:W-:Y:S02]  /*33c0*/  LEA R2, P6, R3.reuse, R29, 0x1 ;  /* 0x0000001d03027211 */ /* 0x040fe400078c08ff */
[C---:B------:R-:W-:Y:S02]  /*33d0*/  IADD3 R5, R3.reuse, c[0x0][0x198], RZ ;  /* 0x0000660003057a10 */ /* 0x040fe40007ffe0ff */
[----:B------:R-:W-:Y:S02]  /*33e0*/  LEA.HI.X.SX32 R3, R3, R31, 0x1, P6 ;  /* 0x0000001f03037211 */ /* 0x000fe400030f0eff */
[C---:B------:R-:W-:Y:S01]  /*33f0*/  LEA R4, P6, R5.reuse, R29, 0x1 ;  /* 0x0000001d05047211 */ /* 0x040fe200078c08ff */
[----:B------:R-:W0:Y:S01]  /*3400*/  LDS.128 R16, [R168] ;  /* 0x00000000a8107984 */ /* 0x000e220000000c00 */
[C---:B------:R-:W-:Y:S02]  /*3410*/  IADD3 R6, R5.reuse, c[0x0][0x198], RZ ;  /* 0x0000660005067a10 */ /* 0x040fe40007ffe0ff */
[----:B------:R-:W-:Y:S01]  /*3420*/  LEA.HI.X.SX32 R5, R5, R31, 0x1, P6 ;  /* 0x0000001f05057211 */ /* 0x000fe200030f0eff */
[----:B------:R-:W1:Y:S01]  /*3430*/  LDS.128 R8, [R8] ;  /* 0x0000000008087984 */ /* 0x000e620000000c00 */
[----:B------:R-:W-:-:S02]  /*3440*/  LEA R24, P6, R6, R29, 0x1 ;  /* 0x0000001d06187211 */ /* 0x000fc400078c08ff */
[C---:B------:R-:W-:Y:S01]  /*3450*/  IADD3 R26, R6.reuse, c[0x0][0x198], RZ ;  /* 0x00006600061a7a10 */ /* 0x040fe20007ffe0ff */
[----:B------:R-:W2:Y:S01]  /*3460*/  LDS.128 R12, [R12] ;  /* 0x000000000c0c7984 */ /* 0x000ea20000000c00 */
[----:B------:R-:W-:Y:S02]  /*3470*/  LEA.HI.X.SX32 R25, R6, R31, 0x1, P6 ;  /* 0x0000001f06197211 */ /* 0x000fe400030f0eff */
[----:B------:R-:W-:Y:S01]  /*3480*/  IADD3 R6, R26, c[0x0][0x198], RZ ;  /* 0x000066001a067a10 */ /* 0x000fe20007ffe0ff */
[----:B------:R-:W3:Y:S04]  /*3490*/  LDS.128 R20, [R20] ;  /* 0x0000000014147984 */ /* 0x000ee80000000c00 */
[----:B0-----:R0:W-:Y:S01]  /*34a0*/  @P1 STG.E.U16 [R2.64], R16 ;  /* 0x0000001002001986 */ /* 0x0011e2000c101504 */
[----:B------:R-:W-:-:S02]  /*34b0*/  ISETP.LT.AND P1, PT, R0, c[0x0][0x17c], !P0 ;  /* 0x00005f0000007a0c */ /* 0x000fc40004721270 */
[C---:B------:R-:W-:Y:S02]  /*34c0*/  IADD3 R0, R7.reuse, 0x6, RZ ;  /* 0x0000000607007810 */ /* 0x040fe40007ffe0ff */
[----:B0-----:R-:W-:Y:S02]  /*34d0*/  PRMT R3, R16, 0x7632, R3 ;  /* 0x0000763210037816 */ /* 0x001fe40000000003 */
[----:B------:R-:W-:Y:S02]  /*34e0*/  LEA R2, P6, R26, R29, 0x1 ;  /* 0x0000001d1a027211 */ /* 0x000fe400078c08ff */
[----:B-1----:R-:W-:Y:S01]  /*34f0*/  PRMT R16, R8, 0x7632, R16 ;  /* 0x0000763208107816 */ /* 0x002fe20000000010 */
[----:B------:R0:W-:Y:S01]  /*3500*/  @P5 STG.E.U16 [R4.64], R3 ;  /* 0x0000000304005986 */ /* 0x0001e2000c101504 */
[----:B------:R-:W-:Y:S02]  /*3510*/  ISETP.LT.AND P5, PT, R0, c[0x0][0x17c], !P0 ;  /* 0x00005f0000007a0c */ /* 0x000fe400047a1270 */
[----:B------:R-:W-:Y:S01]  /*3520*/  IADD3 R0, R7, 0x7, RZ ;  /* 0x0000000707007810 */ /* 0x000fe20007ffe0ff */
[----:B------:R1:W-:Y:S03]  /*3530*/  @P4 STG.E.U16 [R24.64], R8 ;  /* 0x0000000818004986 */ /* 0x0003e6000c101504 */
[----:B------:R-:W-:-:S02]  /*3540*/  ISETP.LT.AND P4, PT, R0, c[0x0][0x17c], !P0 ;  /* 0x00005f0000007a0c */ /* 0x000fc40004781270 */
[----:B------:R-:W-:Y:S02]  /*3550*/  IADD3 R0, R7, 0x8, RZ ;  /* 0x0000000807007810 */ /* 0x000fe40007ffe0ff */
[----:B0-----:R-:W-:Y:S02]  /*3560*/  LEA.HI.X.SX32 R3, R26, R31, 0x1, P6 ;  /* 0x0000001f1a037211 */ /* 0x001fe400030f0eff */
[C---:B------:R-:W-:Y:S02]  /*3570*/  LEA R26, P6, R6.reuse, R29, 0x1 ;  /* 0x0000001d061a7211 */ /* 0x040fe400078c08ff */
[C---:B------:R-:W-:Y:S01]  /*3580*/  IADD3 R5, R6.reuse, c[0x0][0x198], RZ ;  /* 0x0000660006057a10 */ /* 0x040fe20007ffe0ff */
[----:B------:R0:W-:Y:S01]  /*3590*/  @P3 STG.E.U16 [R2.64], R16 ;  /* 0x0000001002003986 */ /* 0x0001e2000c101504 */
[----:B------:R-:W-:Y:S02]  /*35a0*/  LEA.HI.X.SX32 R27, R6, R31, 0x1, P6 ;  /* 0x0000001f061b7211 */ /* 0x000fe400030f0eff */
[----:B------:R-:W-:-:S02]  /*35b0*/  LEA R4, P6, R5, R29, 0x1 ;  /* 0x0000001d05047211 */ /* 0x000fc400078c08ff */
[----:B------:R-:W-:Y:S01]  /*35c0*/  IADD3 R6, R5, c[0x0][0x198], RZ ;  /* 0x0000660005067a10 */ /* 0x000fe20007ffe0ff */
[----:B--2---:R2:W-:Y:S01]  /*35d0*/  @P2 STG.E.U16 [R26.64], R12 ;  /* 0x0000000c1a002986 */ /* 0x0045e2000c101504 */
[----:B------:R-:W-:Y:S02]  /*35e0*/  ISETP.LT.AND P3, PT, R0, c[0x0][0x17c], !P0 ;  /* 0x00005f0000007a0c */ /* 0x000fe40004761270 */
[----:B------:R-:W-:Y:S02]  /*35f0*/  IADD3 R0, R7, 0x9, RZ ;  /* 0x0000000907007810 */ /* 0x000fe40007ffe0ff */
[----:B------:R-:W-:Y:S02]  /*3600*/  LEA.HI.X.SX32 R5, R5, R31, 0x1, P6 ;  /* 0x0000001f05057211 */ /* 0x000fe400030f0eff */
[C---:B-1----:R-:W-:Y:S02]  /*3610*/  LEA R24, P6, R6.reuse, R29, 0x1 ;  /* 0x0000001d06187211 */ /* 0x042fe400078c08ff */
[----:B0-----:R-:W-:-:S02]  /*3620*/  IADD3 R3, R6, c[0x0][0x198], RZ ;  /* 0x0000660006037a10 */ /* 0x001fc40007ffe0ff */
[----:B------:R-:W-:Y:S02]  /*3630*/  PRMT R8, R12, 0x7632, R8 ;  /* 0x000076320c087816 */ /* 0x000fe40000000008 */
[----:B------:R-:W-:Y:S02]  /*3640*/  ISETP.LT.AND P2, PT, R0, c[0x0][0x17c], !P0 ;  /* 0x00005f0000007a0c */ /* 0x000fe40004741270 */
[----:B------:R-:W-:Y:S01]  /*3650*/  IADD3 R0, R7, 0xa, RZ ;  /* 0x0000000a07007810 */ /* 0x000fe20007ffe0ff */
[----:B------:R0:W-:Y:S01]  /*3660*/  @P1 STG.E.U16 [R4.64], R8 ;  /* 0x0000000804001986 */ /* 0x0001e2000c101504 */
[----:B------:R-:W-:Y:S02]  /*3670*/  LEA.HI.X.SX32 R25, R6, R31, 0x1, P6 ;  /* 0x0000001f06197211 */ /* 0x000fe400030f0eff */
[C---:B------:R-:W-:Y:S02]  /*3680*/  LEA R2, P6, R3.reuse, R29, 0x1 ;  /* 0x0000001d03027211 */ /* 0x040fe400078c08ff */
[----:B------:R-:W-:Y:S01]  /*3690*/  IADD3 R6, R3, c[0x0][0x198], RZ ;  /* 0x0000660003067a10 */ /* 0x000fe20007ffe0ff */
[----:B---3--:R1:W-:Y:S01]  /*36a0*/  @P5 STG.E.U16 [R24.64], R20 ;  /* 0x0000001418005986 */ /* 0x0083e2000c101504 */
[----:B------:R-:W-:-:S02]  /*36b0*/  ISETP.LT.AND P1, PT, R0, c[0x0][0x17c], !P0 ;  /* 0x00005f0000007a0c */ /* 0x000fc40004721270 */
[----:B------:R-:W-:Y:S02]  /*36c0*/  IADD3 R0, R7, 0xb, RZ ;  /* 0x0000000b07007810 */ /* 0x000fe40007ffe0ff */
[----:B------:R-:W-:Y:S02]  /*36d0*/  LEA.HI.X.SX32 R3, R3, R31, 0x1, P6 ;  /* 0x0000001f03037211 */ /* 0x000fe400030f0eff */
[C---:B--2---:R-:W-:Y:S02]  /*36e0*/  LEA R26, P6, R6.reuse, R29, 0x1 ;  /* 0x0000001d061a7211 */ /* 0x044fe400078c08ff */
[----:B0-----:R-:W-:Y:S02]  /*36f0*/  IADD3 R5, R6, c[0x0][0x198], RZ ;  /* 0x0000660006057a10 */ /* 0x001fe40007ffe0ff */
[----:B------:R-:W-:Y:S02]  /*3700*/  PRMT R12, R20, 0x7632, R12 ;  /* 0x00007632140c7816 */ /* 0x000fe4000000000c */
[----:B------:R-:W-:-:S02]  /*3710*/  ISETP.LT.AND P5, PT, R0, c[0x0][0x17c], !P0 ;  /* 0x00005f0000007a0c */ /* 0x000fc400047a1270 */
[----:B------:R-:W-:Y:S01]  /*3720*/  IADD3 R0, R7, 0xc, RZ ;  /* 0x0000000c07007810 */ /* 0x000fe20007ffe0ff */
[----:B------:R0:W-:Y:S01]  /*3730*/  @P4 STG.E.U16 [R2.64], R12 ;  /* 0x0000000c02004986 */ /* 0x0001e2000c101504 */
[----:B------:R-:W-:Y:S02]  /*3740*/  LEA.HI.X.SX32 R27, R6, R31, 0x1, P6 ;  /* 0x0000001f061b7211 */ /* 0x000fe400030f0eff */
[C---:B------:R-:W-:Y:S02]  /*3750*/  LEA R4, P6, R5.reuse, R29, 0x1 ;  /* 0x0000001d05047211 */ /* 0x040fe400078c08ff */
[----:B------:R-:W-:Y:S01]  /*3760*/  IADD3 R6, R5, c[0x0][0x198], RZ ;  /* 0x0000660005067a10 */ /* 0x000fe20007ffe0ff */
[----:B------:R-:W-:Y:S01]  /*3770*/  @P3 STG.E.U16 [R26.64], R17 ;  /* 0x000000111a003986 */ /* 0x000fe2000c101504 */
[----:B------:R-:W-:Y:S02]  /*3780*/  ISETP.LT.AND P4, PT, R0, c[0x0][0x17c], !P0 ;  /* 0x00005f0000007a0c */ /* 0x000fe40004781270 */
[----:B------:R-:W-:-:S02]  /*3790*/  IADD3 R0, R7, 0xd, RZ ;  /* 0x0000000d07007810 */ /* 0x000fc40007ffe0ff */
[----:B------:R-:W-:Y:S02]  /*37a0*/  LEA.HI.X.SX32 R5, R5, R31, 0x1, P6 ;  /* 0x0000001f05057211 */ /* 0x000fe400030f0eff */
[C---:B-1----:R-:W-:Y:S02]  /*37b0*/  LEA R24, P6, R6.reuse, R29, 0x1 ;  /* 0x0000001d06187211 */ /* 0x042fe400078c08ff */
[----:B0-----:R-:W-:Y:S02]  /*37c0*/  IADD3 R3, R6, c[0x0][0x198], RZ ;  /* 0x0000660006037a10 */ /* 0x001fe40007ffe0ff */
[----:B------:R-:W-:Y:S02]  /*37d0*/  PRMT R8, R17, 0x7632, R8 ;  /* 0x0000763211087816 */ /* 0x000fe40000000008 */
[----:B------:R-:W-:Y:S02]  /*37e0*/  ISETP.LT.AND P3, PT, R0, c[0x0][0x17c], !P0 ;  /* 0x00005f0000007a0c */ /* 0x000fe40004761270 */
[----:B------:R-:W-:Y:S01]  /*37f0*/  IADD3 R0, R7, 0xe, RZ ;  /* 0x0000000e07007810 */ /* 0x000fe20007ffe0ff */
[----:B------:R0:W-:Y:S01]  /*3800*/  @P2 STG.E.U16 [R4.64], R8 ;  /* 0x0000000804002986 */ /* 0x0001e2000c101504 */
[----:B------:R-:W-:-:S02]  /*3810*/  LEA.HI.X.SX32 R25, R6, R31, 0x1, P6 ;  /* 0x0000001f06197211 */ /* 0x000fc400030f0eff */
[C---:B------:R-:W-:Y:S02]  /*3820*/  LEA R2, P6, R3.reuse, R29, 0x1 ;  /* 0x0000001d03027211 */ /* 0x040fe400078c08ff */
[----:B------:R-:W-:Y:S01]  /*3830*/  IADD3 R6, R3, c[0x0][0x198], RZ ;  /* 0x0000660003067a10 */ /* 0x000fe20007ffe0ff */
[----:B------:R-:W-:Y:S01]  /*3840*/  @P1 STG.E.U16 [R24.64], R9 ;  /* 0x0000000918001986 */ /* 0x000fe2000c101504 */
[----:B------:R-:W-:Y:S02]  /*3850*/  ISETP.LT.AND P2, PT, R0, c[0x0][0x17c], !P0 ;  /* 0x00005f0000007a0c */ /* 0x000fe40004741270 */
[----:B------:R-:W-:Y:S02]  /*3860*/  IADD3 R0, R7, 0xf, RZ ;  /* 0x0000000f07007810 */ /* 0x000fe40007ffe0ff */
[----:B------:R-:W-:Y:S02]  /*3870*/  LEA.HI.X.SX32 R3, R3, R31, 0x1, P6 ;  /* 0x0000001f03037211 */ /* 0x000fe400030f0eff */
[----:B------:R-:W-:-:S02]  /*3880*/  LEA R16, P6, R6, R29, 0x1 ;  /* 0x0000001d06107211 */ /* 0x000fc400078c08ff */
[----:B0-----:R-:W-:Y:S02]  /*3890*/  IADD3 R5, R6, c[0x0][0x198], RZ ;  /* 0x0000660006057a10 */ /* 0x001fe40007ffe0ff */
[----:B------:R-:W-:Y:S02]  /*38a0*/  PRMT R12, R9, 0x7632, R12 ;  /* 0x00007632090c7816 */ /* 0x000fe4000000000c */
[----:B------:R-:W-:Y:S02]  /*38b0*/  ISETP.LT.AND P1, PT, R0, c[0x0][0x17c], !P0 ;  /* 0x00005f0000007a0c */ /* 0x000fe40004721270 */
[----:B------:R-:W-:Y:S01]  /*38c0*/  IADD3 R0, R7, 0x10, RZ ;  /* 0x0000001007007810 */ /* 0x000fe20007ffe0ff */
[----:B------:R0:W-:Y:S01]  /*38d0*/  @P5 STG.E.U16 [R2.64], R12 ;  /* 0x0000000c02005986 */ /* 0x0001e2000c101504 */
[----:B------:R-:W-:Y:S02]  /*38e0*/  LEA.HI.X.SX32 R17, R6, R31, 0x1, P6 ;  /* 0x0000001f06117211 */ /* 0x000fe400030f0eff */
[----:B------:R-:W-:-:S02]  /*38f0*/  LEA R4, P6, R5, R29, 0x1 ;  /* 0x0000001d05047211 */ /* 0x000fc400078c08ff */
[----:B------:R-:W-:Y:S01]  /*3900*/  IADD3 R6, R5, c[0x0][0x198], RZ ;  /* 0x0000660005067a10 */ /* 0x000fe20007ffe0ff */
[----:B------:R1:W-:Y:S01]  /*3910*/  @P4 STG.E.U16 [R16.64], R13 ;  /* 0x0000000d10004986 */ /* 0x0003e2000c101504 */
[----:B------:R-:W-:Y:S02]  /*3920*/  ISETP.LT.AND P5, PT, R0, c[0x0][0x17c], !P0 ;  /* 0x00005f0000007a0c */ /* 0x000fe400047a1270 */
[----:B------:R-:W-:Y:S02]  /*3930*/  IADD3 R0, R7, 0x11, RZ ;  /* 0x0000001107007810 */ /* 0x000fe40007ffe0ff */
[----:B------:R-:W-:Y:S02]  /*3940*/  LEA.HI.X.SX32 R5, R5, R31, 0x1, P6 ;  /* 0x0000001f05057211 */ /* 0x000fe400030f0eff */
[C---:B------:R-:W-:Y:S02]  /*3950*/  LEA R8, P6, R6.reuse, R29, 0x1 ;  /* 0x0000001d06087211 */ /* 0x040fe400078c08ff */
[----:B0-----:R-:W-:-:S02]  /*3960*/  IADD3 R3, R6, c[0x0][0x198], RZ ;  /* 0x0000660006037a10 */ /* 0x001fc40007ffe0ff */
[----:B------:R-:W-:Y:S02]  /*3970*/  ISETP.LT.AND P4, PT, R0, c[0x0][0x17c], !P0 ;  /* 0x00005f0000007a0c */ /* 0x000fe40004781270 */
[----:B-1----:R-:W-:Y:S02]  /*3980*/  PRMT R17, R13, 0x7632, R17 ;  /* 0x000076320d117816 */ /* 0x002fe40000000011 */
[----:B------:R-:W-:Y:S02]  /*3990*/  IADD3 R0, R7, 0x12, RZ ;  /* 0x0000001207007810 */ /* 0x000fe40007ffe0ff */
[----:B------:R-:W-:Y:S01]  /*39a0*/  LEA.HI.X.SX32 R9, R6, R31, 0x1, P6 ;  /* 0x0000001f06097211 */ /* 0x000fe200030f0eff */
[----:B------:R0:W-:Y:S01]  /*39b0*/  @P3 STG.E.U16 [R4.64], R17 ;  /* 0x0000001104003986 */ /* 0x0001e2000c101504 */
[C---:B------:R-:W-:Y:S02]  /*39c0*/  LEA R2, P6, R3.reuse, R29, 0x1 ;  /* 0x0000001d03027211 */ /* 0x040fe400078c08ff */
[----:B------:R-:W-:Y:S01]  /*39d0*/  IADD3 R6, R3, c[0x0][0x198], RZ ;  /* 0x0000660003067a10 */ /* 0x000fe20007ffe0ff */
[----:B------:R1:W-:Y:S01]  /*39e0*/  @P2 STG.E.U16 [R8.64], R21 ;  /* 0x0000001508002986 */ /* 0x0003e2000c101504 */
[----:B------:R-:W-:-:S02]  /*39f0*/  ISETP.LT.AND P3, PT, R0, c[0x0][0x17c], !P0 ;  /* 0x00005f0000007a0c */ /* 0x000fc40004761270 */
[----:B------:R-:W-:Y:S02]  /*3a00*/  IADD3 R0, R7, 0x13, RZ ;  /* 0x0000001307007810 */ /* 0x000fe40007ffe0ff */
[----:B------:R-:W-:Y:S02]  /*3a10*/  LEA.HI.X.SX32 R3, R3, R31, 0x1, P6 ;  /* 0x0000001f03037211 */ /* 0x000fe400030f0eff */
[C---:B------:R-:W-:Y:S02]  /*3a20*/  LEA R12, P6, R6.reuse, R29, 0x1 ;  /* 0x0000001d060c7211 */ /* 0x040fe400078c08ff */
[----:B0-----:R-:W-:Y:S02]  /*3a30*/  IADD3 R5, R6, c[0x0][0x198], RZ ;  /* 0x0000660006057a10 */ /* 0x001fe40007ffe0ff */
[----:B------:R-:W-:Y:S02]  /*3a40*/  ISETP.LT.AND P2, PT, R0, c[0x0][0x17c], !P0 ;  /* 0x00005f0000007a0c */ /* 0x000fe40004741270 */
[----:B-1----:R-:W-:-:S02]  /*3a50*/  PRMT R9, R21, 0x7632, R9 ;  /* 0x0000763215097816 */ /* 0x002fc40000000009 */
[----:B------:R-:W-:Y:S02]  /*3a60*/  IADD3 R0, R7, 0x14, RZ ;  /* 0x0000001407007810 */ /* 0x000fe40007ffe0ff */
[----:B------:R-:W-:Y:S01]  /*3a70*/  LEA.HI.X.SX32 R13, R6, R31, 0x1, P6 ;  /* 0x0000001f060d7211 */ /* 0x000fe200030f0eff */
[----:B------:R0:W-:Y:S01]  /*3a80*/  @P1 STG.E.U16 [R2.64], R9 ;  /* 0x0000000902001986 */ /* 0x0001e2000c101504 */
[C---:B------:R-:W-:Y:S02]  /*3a90*/  LEA R4, P6, R5.reuse, R29, 0x1 ;  /* 0x0000001d05047211 */ /* 0x040fe400078c08ff */
[----:B------:R-:W-:Y:S01]  /*3aa0*/  IADD3 R6, R5, c[0x0][0x198], RZ ;  /* 0x0000660005067a10 */ /* 0x000fe20007ffe0ff */
[----:B------:R1:W-:Y:S01]  /*3ab0*/  @P5 STG.E.U16 [R12.64], R18 ;  /* 0x000000120c005986 */ /* 0x0003e2000c101504 */
[----:B------:R-:W-:Y:S02]  /*3ac0*/  ISETP.LT.AND P1, PT, R0, c[0x0][0x17c], !P0 ;  /* 0x00005f0000007a0c */ /* 0x000fe40004721270 */
[----:B------:R-:W-:-:S02]  /*3ad0*/  IADD3 R0, R7, 0x15, RZ ;  /* 0x0000001507007810 */ /* 0x000fc40007ffe0ff */
[----:B------:R-:W-:Y:S02]  /*3ae0*/  LEA.HI.X.SX32 R5, R5, R31, 0x1, P6 ;  /* 0x0000001f05057211 */ /* 0x000fe400030f0eff */
[C---:B------:R-:W-:Y:S02]  /*3af0*/  LEA R8, P6, R6.reuse, R29, 0x1 ;  /* 0x0000001d06087211 */ /* 0x040fe400078c08ff */
[----:B0-----:R-:W-:Y:S02]  /*3b00*/  IADD3 R3, R6, c[0x0][0x198], RZ ;  /* 0x0000660006037a10 */ /* 0x001fe40007ffe0ff */
[----:B------:R-:W-:Y:S02]  /*3b10*/  ISETP.LT.AND P5, PT, R0, c[0x0][0x17c], !P0 ;  /* 0x00005f0000007a0c */ /* 0x000fe400047a1270 */
[----:B-1----:R-:W-:Y:S02]  /*3b20*/  PRMT R13, R18, 0x7632, R13 ;  /* 0x00007632120d7816 */ /* 0x002fe4000000000d */
[----:B------:R-:W-:-:S02]  /*3b30*/  IADD3 R0, R7, 0x16, RZ ;  /* 0x0000001607007810 */ /* 0x000fc40007ffe0ff */
[----:B------:R-:W-:Y:S01]  /*3b40*/  LEA.HI.X.SX32 R9, R6, R31, 0x1, P6 ;  /* 0x0000001f06097211 */ /* 0x000fe200030f0eff */
[----:B------:R0:W-:Y:S01]  /*3b50*/  @P4 STG.E.U16 [R4.64], R13 ;  /* 0x0000000d04004986 */ /* 0x0001e2000c101504 */
[C---:B------:R-:W-:Y:S02]  /*3b60*/  LEA R2, P6, R3.reuse, R29, 0x1 ;  /* 0x0000001d03027211 */ /* 0x040fe400078c08ff */
[----:B------:R-:W-:Y:S01]  /*3b70*/  IADD3 R6, R3, c[0x0][0x198], RZ ;  /* 0x0000660003067a10 */ /* 0x000fe20007ffe0ff */
[----:B------:R1:W-:Y:S01]  /*3b80*/  @P3 STG.E.U16 [R8.64], R10 ;  /* 0x0000000a08003986 */ /* 0x0003e2000c101504 */
[----:B------:R-:W-:Y:S02]  /*3b90*/  ISETP.LT.AND P4, PT, R0, c[0x0][0x17c], !P0 ;  /* 0x00005f0000007a0c */ /* 0x000fe40004781270 */
[----:B------:R-:W-:Y:S02]  /*3ba0*/  IADD3 R0, R7, 0x17, RZ ;  /* 0x0000001707007810 */ /* 0x000fe40007ffe0ff */
[----:B------:R-:W-:-:S02]  /*3bb0*/  LEA.HI.X.SX32 R3, R3, R31, 0x1, P6 ;  /* 0x0000001f03037211 */ /* 0x000fc400030f0eff */
[C---:B------:R-:W-:Y:S02]  /*3bc0*/  LEA R12, P6, R6.reuse, R29, 0x1 ;  /* 0x0000001d060c7211 */ /* 0x040fe400078c08ff */
[----:B0-----:R-:W-:Y:S02]  /*3bd0*/  IADD3 R5, R6, c[0x0][0x198], RZ ;  /* 0x0000660006057a10 */ /* 0x001fe40007ffe0ff */
[----:B------:R-:W-:Y:S02]  /*3be0*/  ISETP.LT.AND P3, PT, R0, c[0x0][0x17c], !P0 ;  /* 0x00005f0000007a0c */ /* 0x000fe40004761270 */
[----:B-1----:R-:W-:Y:S02]  /*3bf0*/  PRMT R9, R10, 0x7632, R9 ;  /* 0x000076320a097816 */ /* 0x002fe40000000009 */
[----:B------:R-:W-:Y:S02]  /*3c00*/  IADD3 R0, R7, 0x18, RZ ;  /* 0x0000001807007810 */ /* 0x000fe40007ffe0ff */
[----:B------:R-:W-:Y:S01]  /*3c10*/  LEA.HI.X.SX32 R13, R6, R31, 0x1, P6 ;  /* 0x0000001f060d7211 */ /* 0x000fe200030f0eff */
[----:B------:R0:W-:Y:S01]  /*3c20*/  @P2 STG.E.U16 [R2.64], R9 ;  /* 0x0000000902002986 */ /* 0x0001e2000c101504 */
        /* <DEDUP_REMOVED lines=15> */
[----:B------:R-:W-:Y:S01]  /*3d20*/  @P4 STG.E.U16 [R8.64], R22 ;  /* 0x0000001608004986 */ /* 0x000fe2000c101504 */
[----:B------:R-:W-:-:S02]  /*3d30*/  ISETP.LT.AND P5, PT, R0, c[0x0][0x17c], !P0 ;  /* 0x00005f0000007a0c */ /* 0x000fc400047a1270 */
[----:B------:R-:W-:Y:S02]  /*3d40*/  IADD3 R0, R7, 0x1b, RZ ;  /* 0x0000001b07007810 */ /* 0x000fe40007ffe0ff */
[----:B------:R-:W-:Y:S02]  /*3d50*/  LEA.HI.X.SX32 R3, R3, R31, 0x1, P6 ;  /* 0x0000001f03037211 */ /* 0x000fe400030f0eff */
[----:B-1----:R-:W-:Y:S02]  /*3d60*/  PRMT R13, R22, 0x7632, R13 ;  /* 0x00007632160d7816 */ /* 0x002fe4000000000d */
[C---:B------:R-:W-:Y:S02]  /*3d70*/  LEA R12, P6, R6.reuse, R29, 0x1 ;  /* 0x0000001d060c7211 */ /* 0x040fe400078c08ff */
[----:B0-----:R-:W-:Y:S01]  /*3d80*/  IADD3 R5, R6, c[0x0][0x198], RZ ;  /* 0x0000660006057a10 */ /* 0x001fe20007ffe0ff */
[----:B------:R0:W-:Y:S01]  /*3d90*/  @P3 STG.E.U16 [R2.64], R13 ;  /* 0x0000000d02003986 */ /* 0x0001e2000c101504 */
[----:B------:R-:W-:-:S02]  /*3da0*/  ISETP.LT.AND P4, PT, R0, c[0x0][0x17c], !P0 ;  /* 0x00005f0000007a0c */ /* 0x000fc40004781270 */
[C---:B------:R-:W-:Y:S02]  /*3db0*/  IADD3 R0, R7.reuse, 0x1c, RZ ;  /* 0x0000001c07007810 */ /* 0x040fe40007ffe0ff */
[C---:B------:R-:W-:Y:S02]  /*3dc0*/  IADD3 R10, R7.reuse, 0x1e, RZ ;  /* 0x0000001e070a7810 */ /* 0x040fe40007ffe0ff */
[----:B------:R-:W-:Y:S02]  /*3dd0*/  ISETP.LT.AND P3, PT, R0, c[0x0][0x17c], !P0 ;  /* 0x00005f0000007a0c */ /* 0x000fe40004761270 */
[----:B------:R-:W-:Y:S02]  /*3de0*/  IADD3 R0, R7, 0x1d, RZ ;  /* 0x0000001d07007810 */ /* 0x000fe40007ffe0ff */
[----:B0-----:R-:W-:Y:S02]  /*3df0*/  LEA.HI.X.SX32 R13, R6, R31, 0x1, P6 ;  /* 0x0000001f060d7211 */ /* 0x001fe400030f0eff */
[----:B------:R-:W-:-:S02]  /*3e00*/  IADD3 R6, R5, c[0x0][0x198], RZ ;  /* 0x0000660005067a10 */ /* 0x000fc40007ffe0ff */
[----:B------:R-:W-:Y:S01]  /*3e10*/  LEA R4, P6, R5, R29, 0x1 ;  /* 0x0000001d05047211 */ /* 0x000fe200078c08ff */
[----:B------:R0:W-:Y:S01]  /*3e20*/  @P2 STG.E.U16 [R12.64], R19 ;  /* 0x000000130c002986 */ /* 0x0001e2000c101504 */
[----:B------:R-:W-:Y:S02]  /*3e30*/  IADD3 R9, R6, c[0x0][0x198], RZ ;  /* 0x0000660006097a10 */ /* 0x000fe40007ffe0ff */
[----:B------:R-:W-:Y:S02]  /*3e40*/  ISETP.LT.AND P2, PT, R0, c[0x0][0x17c], !P0 ;  /* 0x00005f0000007a0c */ /* 0x000fe40004741270 */
[----:B------:R-:W-:Y:S02]  /*3e50*/  IADD3 R0, R9, c[0x0][0x198], RZ ;  /* 0x0000660009007a10 */ /* 0x000fe40007ffe0ff */
[----:B------:R-:W-:Y:S02]  /*3e60*/  PRMT R3, R19, 0x7632, R3 ;  /* 0x0000763213037816 */ /* 0x000fe40000000003 */
[----:B------:R-:W-:-:S02]  /*3e70*/  LEA.HI.X.SX32 R5, R5, R31, 0x1, P6 ;  /* 0x0000001f05057211 */ /* 0x000fc400030f0eff */
[-C--:B------:R-:W-:Y:S02]  /*3e80*/  LEA R2, P6, R6, R29.reuse, 0x1 ;  /* 0x0000001d06027211 */ /* 0x080fe400078c08ff */
[----:B------:R-:W-:Y:S01]  /*3e90*/  IADD3 R14, R0, c[0x0][0x198], RZ ;  /* 0x00006600000e7a10 */ /* 0x000fe20007ffe0ff */
[----:B------:R1:W-:Y:S01]  /*3ea0*/  @P1 STG.E.U16 [R4.64], R3 ;  /* 0x0000000304001986 */ /* 0x0003e2000c101504 */
[C---:B------:R-:W-:Y:S02]  /*3eb0*/  LEA R8, P1, R9.reuse, R29, 0x1 ;  /* 0x0000001d09087211 */ /* 0x040fe400078208ff */
[----:B------:R-:W-:Y:S02]  /*3ec0*/  IADD3 R18, R14, c[0x0][0x198], RZ ;  /* 0x000066000e127a10 */ /* 0x000fe40007ffe0ff */
[----:B------:R-:W-:Y:S02]  /*3ed0*/  LEA.HI.X.SX32 R9, R9, R31, 0x1, P1 ;  /* 0x0000001f09097211 */ /* 0x000fe400008f0eff */
[----:B0-----:R-:W-:-:S02]  /*3ee0*/  IADD3 R13, R18, c[0x0][0x198], RZ ;  /* 0x00006600120d7a10 */ /* 0x001fc40007ffe0ff */
[----:B-1----:R-:W-:Y:S02]  /*3ef0*/  LEA.HI.X.SX32 R3, R6, R31, 0x1, P6 ;  /* 0x0000001f06037211 */ /* 0x002fe400030f0eff */
[-C--:B------:R-:W-:Y:S02]  /*3f00*/  LEA R16, P6, R0, R29.reuse, 0x1 ;  /* 0x0000001d00107211 */ /* 0x080fe400078c08ff */
[----:B------:R-:W-:Y:S01]  /*3f10*/  LEA R4, P1, R18, R29, 0x1 ;  /* 0x0000001d12047211 */ /* 0x000fe200078208ff */
[----:B------:R0:W-:Y:S01]  /*3f20*/  @P5 STG.E.U16 [R2.64], R11 ;  /* 0x0000000b02005986 */ /* 0x0001e2000c101504 */
[-C--:B------:R-:W-:Y:S02]  /*3f30*/  LEA.HI.X.SX32 R17, R0, R31.reuse, 0x1, P6 ;  /* 0x0000001f00117211 */ /* 0x080fe400030f0eff */
[----:B------:R-:W-:Y:S02]  /*3f40*/  IADD3 R0, R7, 0x1f, RZ ;  /* 0x0000001f07007810 */ /* 0x000fe40007ffe0ff */
[----:B------:R-:W-:-:S02]  /*3f50*/  LEA.HI.X.SX32 R5, R18, R31, 0x1, P1 ;  /* 0x0000001f12057211 */ /* 0x000fc400008f0eff */
[----:B------:R-:W-:Y:S02]  /*3f60*/  ISETP.LT.AND P1, PT, R10, c[0x0][0x17c], !P0 ;  /* 0x00005f000a007a0c */ /* 0x000fe40004721270 */
[----:B------:R-:W-:Y:S02]  /*3f70*/  ISETP.LT.AND P0, PT, R0, c[0x0][0x17c], !P0 ;  /* 0x00005f0000007a0c */ /* 0x000fe40004701270 */
[C---:B------:R-:W-:Y:S02]  /*3f80*/  LEA R6, P6, R14.reuse, R29, 0x1 ;  /* 0x0000001d0e067211 */ /* 0x040fe400078c08ff */
[----:B------:R-:W-:Y:S02]  /*3f90*/  PRMT R0, R11, 0x7632, R0 ;  /* 0x000076320b007816 */ /* 0x000fe40000000000 */
[----:B------:R-:W-:Y:S02]  /*3fa0*/  LEA.HI.X.SX32 R7, R14, R31, 0x1, P6 ;  /* 0x0000001f0e077211 */ /* 0x000fe400030f0eff */
[----:B0-----:R-:W-:Y:S01]  /*3fb0*/  PRMT R3, R15, 0x7632, R3 ;  /* 0x000076320f037816 */ /* 0x001fe20000000003 */
[----:B------:R0:W-:Y:S01]  /*3fc0*/  @P4 STG.E.U16 [R8.64], R0 ;  /* 0x0000000008004986 */ /* 0x0001e2000c101504 */
[----:B------:R-:W-:-:S03]  /*3fd0*/  LEA R12, P6, R13, R29, 0x1 ;  /* 0x0000001d0d0c7211 */ /* 0x000fc600078c08ff */
[----:B------:R0:W-:Y:S01]  /*3fe0*/  @P3 STG.E.U16 [R16.64], R15 ;  /* 0x0000000f10003986 */ /* 0x0001e2000c101504 */
[----:B------:R-:W-:-:S03]  /*3ff0*/  LEA.HI.X.SX32 R13, R13, R31, 0x1, P6 ;  /* 0x0000001f0d0d7211 */ /* 0x000fc600030f0eff */
[----:B------:R0:W-:Y:S04]  /*4000*/  @P2 STG.E.U16 [R6.64], R3 ;  /* 0x0000000306002986 */ /* 0x0001e8000c101504 */
[----:B------:R0:W-:Y:S01]  /*4010*/  @P1 STG.E.U16 [R4.64], R23 ;  /* 0x0000001704001986 */ /* 0x0001e2000c101504 */
[----:B------:R-:W-:Y:S05]  /*4020*/  @!P0 EXIT ;  /* 0x000000000000894d */ /* 0x000fea0003800000 */
[----:B0-----:R-:W-:-:S05]  /*4030*/  PRMT R6, R23, 0x7632, R6 ;  /* 0x0000763217067816 */ /* 0x001fca0000000006 */
[----:B------:R-:W-:Y:S01]  /*4040*/  STG.E.U16 [R12.64], R6 ;  /* 0x000000060c007986 */ /* 0x000fe2000c101504 */
[----:B------:R-:W-:Y:S05]  /*4050*/  EXIT ;  /* 0x000000000000794d */ /* 0x000fea0003800000 */
.L_x_3:
[----:B------:R-:W-:-:S00]  /*4060*/  BRA `(.L_x_3) ;  /* 0xfffffff000007947 */ /* 0x000fc0000383ffff */
[----:B------:R-:W-:-:S00]  /*4070*/  NOP ;  /* 0x0000000000007918 */ /* 0x000fc00000000000 */
        /* <DEDUP_REMOVED lines=8> */
.L_x_4:


//--------------------- .nv.shared.matmul_kernel  --------------------------
	.section	.nv.shared.matmul_kernel,"aw",@nobits
	.sectionflags	@""
	.align	16
